	.target	sm_90a

	.elftype	@"ET_EXEC"


//--------------------- .note.nv.tkinfo           --------------------------
	.section	.note.nv.tkinfo,"",@"SHT_NOTE"
	.sectionflags	@"SHF_NOTE_NV_TKINFO"
	.tkinfo
        /*0018*/ 	.word	0x00000002
        /*0030*/ 	.string	""
        /*0030*/ 	.string	"ptxas"
        /*0030*/ 	.string	"Cuda compilation tools, release 13.0, V13.0.88"
        /*0030*/ 	.string	"Build cuda_13.0.r13.0/compiler.36424714_0"
        /*0030*/ 	.string	"-arch sm_90a -m 64 "



//--------------------- .note.nv.cuinfo           --------------------------
	.section	.note.nv.cuinfo,"",@"SHT_NOTE"
	.sectionflags	@"SHF_NOTE_NV_CUINFO"
        /*0018*/ 	.short	0x0002
        /*001a*/ 	.short	0x005a
        /*001c*/ 	.short	0x0082
	.zero		2


//--------------------- .nv.info                  --------------------------
	.section	.nv.info,"",@"SHT_CUDA_INFO"
	.align	4


	//----- nvinfo : EIATTR_REGCOUNT
	.align		4
        /*0000*/ 	.byte	0x04, 0x2f
        /*0002*/ 	.short	(.L_15 - .L_14)
	.align		4
.L_14:
        /*0004*/ 	.word	index@(_ZN7cutlass13device_kernelINS_4gemm6kernel13GemmUniversalIN4cute5tupleIJiiiiEEENS1_10collective13CollectiveMmaINS1_34MainloopSm90TmaGmmaWarpSpecializedILi32ENS5_IJNS4_1CILi2EEENSA_ILi1EEESC_EEENS1_32KernelTmaWarpSpecializedPingpongEEENS5_IJNSA_ILi64EEENSA_ILi48EEENSA_ILi32EEEEEENS_10bfloat16_tENS5_IJlSC_lEEESK_SL_NS4_8TiledMMAINS4_8MMA_AtomIJNS4_4SM904GMMA27MMA_64x16x16_F32BF16BF16_SSILNSP_5MajorE0ELSR_0ELNSP_7ScaleInE1ELSS_1EEEEEENS4_6LayoutINS5_IJSC_SC_SC_EEENS5_IJNSA_ILi0EEESX_SX_EEEEENS5_IJNS4_10UnderscoreES10_S10_EEEEENS4_13SM90_TMA_LOADENS4_14ComposedLayoutINS4_7SwizzleILi2ELi4ELi3EEENS4_18smem_ptr_flag_bitsILi16EEENSV_INS5_IJNSA_ILi8EEESI_EEENS5_IJSI_SC_EEEEEEEvNS4_8identityENS4_23SM90_TMA_LOAD_MULTICASTES1D_vS1E_EENS_8epilogue10collective6detail29Sm90TmaWarpSpecializedAdapterINS1I_15DefaultEpilogueISK_SL_SL_NS1H_6thread17LinearCombinationISK_Li1EffLNS1M_9ScaleType4KindE0ELNS_15FloatRoundStyleE2ESK_EENS1_15EpilogueDefaultEEEEEvvEEEEvNT_6ParamsE)
        /*0008*/ 	.word	0x000000a8


	//----- nvinfo : EIATTR_FRAME_SIZE
	.align		4
.L_15:
        /*000c*/ 	.byte	0x04, 0x11
        /*000e*/ 	.short	(.L_17 - .L_16)
	.align		4
.L_16:
        /*0010*/ 	.word	index@(_ZN7cutlass13device_kernelINS_4gemm6kernel13GemmUniversalIN4cute5tupleIJiiiiEEENS1_10collective13CollectiveMmaINS1_34MainloopSm90TmaGmmaWarpSpecializedILi32ENS5_IJNS4_1CILi2EEENSA_ILi1EEESC_EEENS1_32KernelTmaWarpSpecializedPingpongEEENS5_IJNSA_ILi64EEENSA_ILi48EEENSA_ILi32EEEEEENS_10bfloat16_tENS5_IJlSC_lEEESK_SL_NS4_8TiledMMAINS4_8MMA_AtomIJNS4_4SM904GMMA27MMA_64x16x16_F32BF16BF16_SSILNSP_5MajorE0ELSR_0ELNSP_7ScaleInE1ELSS_1EEEEEENS4_6LayoutINS5_IJSC_SC_SC_EEENS5_IJNSA_ILi0EEESX_SX_EEEEENS5_IJNS4_10UnderscoreES10_S10_EEEEENS4_13SM90_TMA_LOADENS4_14ComposedLayoutINS4_7SwizzleILi2ELi4ELi3EEENS4_18smem_ptr_flag_bitsILi16EEENSV_INS5_IJNSA_ILi8EEESI_EEENS5_IJSI_SC_EEEEEEEvNS4_8identityENS4_23SM90_TMA_LOAD_MULTICASTES1D_vS1E_EENS_8epilogue10collective6detail29Sm90TmaWarpSpecializedAdapterINS1I_15DefaultEpilogueISK_SL_SL_NS1H_6thread17LinearCombinationISK_Li1EffLNS1M_9ScaleType4KindE0ELNS_15FloatRoundStyleE2ESK_EENS1_15EpilogueDefaultEEEEEvvEEEEvNT_6ParamsE)
        /*0014*/ 	.word	0x00000000


	//----- nvinfo : EIATTR_MIN_STACK_SIZE
	.align		4
.L_17:
        /*0018*/ 	.byte	0x04, 0x12
        /*001a*/ 	.short	(.L_19 - .L_18)
	.align		4
.L_18:
        /*001c*/ 	.word	index@(_ZN7cutlass13device_kernelINS_4gemm6kernel13GemmUniversalIN4cute5tupleIJiiiiEEENS1_10collective13CollectiveMmaINS1_34MainloopSm90TmaGmmaWarpSpecializedILi32ENS5_IJNS4_1CILi2EEENSA_ILi1EEESC_EEENS1_32KernelTmaWarpSpecializedPingpongEEENS5_IJNSA_ILi64EEENSA_ILi48EEENSA_ILi32EEEEEENS_10bfloat16_tENS5_IJlSC_lEEESK_SL_NS4_8TiledMMAINS4_8MMA_AtomIJNS4_4SM904GMMA27MMA_64x16x16_F32BF16BF16_SSILNSP_5MajorE0ELSR_0ELNSP_7ScaleInE1ELSS_1EEEEEENS4_6LayoutINS5_IJSC_SC_SC_EEENS5_IJNSA_ILi0EEESX_SX_EEEEENS5_IJNS4_10UnderscoreES10_S10_EEEEENS4_13SM90_TMA_LOADENS4_14ComposedLayoutINS4_7SwizzleILi2ELi4ELi3EEENS4_18smem_ptr_flag_bitsILi16EEENSV_INS5_IJNSA_ILi8EEESI_EEENS5_IJSI_SC_EEEEEEEvNS4_8identityENS4_23SM90_TMA_LOAD_MULTICASTES1D_vS1E_EENS_8epilogue10collective6detail29Sm90TmaWarpSpecializedAdapterINS1I_15DefaultEpilogueISK_SL_SL_NS1H_6thread17LinearCombinationISK_Li1EffLNS1M_9ScaleType4KindE0ELNS_15FloatRoundStyleE2ESK_EENS1_15EpilogueDefaultEEEEEvvEEEEvNT_6ParamsE)
        /*0020*/ 	.word	0x00000000
.L_19:


//--------------------- .nv.compat                --------------------------
	.section	.nv.compat,"",@"SHT_CUDA_COMPAT_INFO"
	.align	4
        /*0000*/ 	.byte	0x02, 0x09, 0x01, 0x00, 0x02, 0x02, 0x04, 0x00, 0x02, 0x05, 0x05, 0x00, 0x03, 0x07, 0x01, 0x01
        /*0010*/ 	.byte	0x02, 0x03, 0x01, 0x00, 0x02, 0x06, 0x01, 0x00, 0x04, 0x0b, 0x08, 0x00, 0x00, 0x00, 0x00, 0x00
        /*0020*/ 	.byte	0x00, 0x00, 0x00, 0x00


//--------------------- .nv.info._ZN7cutlass13device_kernelINS_4gemm6kernel13GemmUniversalIN4cute5tupleIJiiiiEEENS1_10collective13CollectiveMmaINS1_34MainloopSm90TmaGmmaWarpSpecializedILi32ENS5_IJNS4_1CILi2EEENSA_ILi1EEESC_EEENS1_32KernelTmaWarpSpecializedPingpongEEENS5_IJNSA_ILi64EEENSA_ILi48EEENSA_ILi32EEEEEENS_10bfloat16_tENS5_IJlSC_lEEESK_SL_NS4_8TiledMMAINS4_8MMA_AtomIJNS4_4SM904GMMA27MMA_64x16x16_F32BF16BF16_SSILNSP_5MajorE0ELSR_0ELNSP_7ScaleInE1ELSS_1EEEEEENS4_6LayoutINS5_IJSC_SC_SC_EEENS5_IJNSA_ILi0EEESX_SX_EEEEENS5_IJNS4_10UnderscoreES10_S10_EEEEENS4_13SM90_TMA_LOADENS4_14ComposedLayoutINS4_7SwizzleILi2ELi4ELi3EEENS4_18smem_ptr_flag_bitsILi16EEENSV_INS5_IJNSA_ILi8EEESI_EEENS5_IJSI_SC_EEEEEEEvNS4_8identityENS4_23SM90_TMA_LOAD_MULTICASTES1D_vS1E_EENS_8epilogue10collective6detail29Sm90TmaWarpSpecializedAdapterINS1I_15DefaultEpilogueISK_SL_SL_NS1H_6thread17LinearCombinationISK_Li1EffLNS1M_9ScaleType4KindE0ELNS_15FloatRoundStyleE2ESK_EENS1_15EpilogueDefaultEEEEEvvEEEEvNT_6ParamsE --------------------------
	.section	.nv.info._ZN7cutlass13device_kernelINS_4gemm6kernel13GemmUniversalIN4cute5tupleIJiiiiEEENS1_10collective13CollectiveMmaINS1_34MainloopSm90TmaGmmaWarpSpecializedILi32ENS5_IJNS4_1CILi2EEENSA_ILi1EEESC_EEENS1_32KernelTmaWarpSpecializedPingpongEEENS5_IJNSA_ILi64EEENSA_ILi48EEENSA_ILi32EEEEEENS_10bfloat16_tENS5_IJlSC_lEEESK_SL_NS4_8TiledMMAINS4_8MMA_AtomIJNS4_4SM904GMMA27MMA_64x16x16_F32BF16BF16_SSILNSP_5MajorE0ELSR_0ELNSP_7ScaleInE1ELSS_1EEEEEENS4_6LayoutINS5_IJSC_SC_SC_EEENS5_IJNSA_ILi0EEESX_SX_EEEEENS5_IJNS4_10UnderscoreES10_S10_EEEEENS4_13SM90_TMA_LOADENS4_14ComposedLayoutINS4_7SwizzleILi2ELi4ELi3EEENS4_18smem_ptr_flag_bitsILi16EEENSV_INS5_IJNSA_ILi8EEESI_EEENS5_IJSI_SC_EEEEEEEvNS4_8identityENS4_23SM90_TMA_LOAD_MULTICASTES1D_vS1E_EENS_8epilogue10collective6detail29Sm90TmaWarpSpecializedAdapterINS1I_15DefaultEpilogueISK_SL_SL_NS1H_6thread17LinearCombinationISK_Li1EffLNS1M_9ScaleType4KindE0ELNS_15FloatRoundStyleE2ESK_EENS1_15EpilogueDefaultEEEEEvvEEEEvNT_6ParamsE,"",@"SHT_CUDA_INFO"
	.sectionflags	@""
	.align	4


	//----- nvinfo : EIATTR_CUDA_API_VERSION
	.align		4
        /*0000*/ 	.byte	0x04, 0x37
        /*0002*/ 	.short	(.L_21 - .L_20)
.L_20:
        /*0004*/ 	.word	0x00000082


	//----- nvinfo : EIATTR_KPARAM_INFO
	.align		4
.L_21:
        /*0008*/ 	.byte	0x04, 0x17
        /*000a*/ 	.short	(.L_23 - .L_22)
.L_22:
        /*000c*/ 	.word	0x00000000
        /*0010*/ 	.short	0x0000
        /*0012*/ 	.short	0x0070
        /*0014*/ 	.byte	0x00, 0xf0, 0x01, 0x10


	//----- nvinfo : EIATTR_SPARSE_MMA_MASK
	.align		4
.L_23:
        /*0018*/ 	.byte	0x03, 0x50
        /*001a*/ 	.short	0x0000


	//----- nvinfo : EIATTR_MAXREG_COUNT
	.align		4
        /*001c*/ 	.byte	0x03, 0x1b
        /*001e*/ 	.short	0x00a8


	//----- nvinfo : EIATTR_NUM_BARRIERS
	.align		4
        /*0020*/ 	.byte	0x02, 0x4c
        /*0022*/ 	.byte	0x01
	.zero		1


	//----- nvinfo : EIATTR_EXTERNS
	.align		4
        /*0024*/ 	.byte	0x04, 0x0f
        /*0026*/ 	.short	(.L_25 - .L_24)


	//   ....[0]....
	.align		4
.L_24:
        /*0028*/ 	.word	index@(__assertfail)


	//----- nvinfo : EIATTR_MERCURY_ISA_VERSION
	.align		4
.L_25:
        /*002c*/ 	.byte	0x03, 0x5f
        /*002e*/ 	.short	0x0101


	//----- nvinfo : EIATTR_INT_WARP_WIDE_INSTR_OFFSETS
	.align		4
        /*0030*/ 	.byte	0x04, 0x31
        /*0032*/ 	.short	(.L_27 - .L_26)


	//   ....[0]....
.L_26:
        /*0034*/ 	.word	0x00000980


	//   ....[1]....
        /*0038*/ 	.word	0x000009c0


	//   ....[2]....
        /*003c*/ 	.word	0x00000a50


	//   ....[3]....
        /*0040*/ 	.word	0x00000a60


	//   ....[4]....
        /*0044*/ 	.word	0x00000a80


	//   ....[5]....
        /*0048*/ 	.word	0x00000aa0


	//   ....[6]....
        /*004c*/ 	.word	0x00000b90


	//   ....[7]....
        /*0050*/ 	.word	0x00000bb0


	//   ....[8]....
        /*0054*/ 	.word	0x00002710


	//----- nvinfo : EIATTR_COOP_GROUP_MASK_REGIDS
	.align		4
.L_27:
        /*0058*/ 	.byte	0x04, 0x29
        /*005a*/ 	.short	(.L_29 - .L_28)


	//   ....[0]....
.L_28:
        /*005c*/ 	.word	0xffffffff


	//   ....[1]....
        /*0060*/ 	.word	0xffffffff


	//   ....[2]....
        /*0064*/ 	.word	0xffffffff


	//   ....[3]....
        /*0068*/ 	.word	0xffffffff


	//   ....[4]....
        /*006c*/ 	.word	0xffffffff


	//   ....[5]....
        /*0070*/ 	.word	0xffffffff


	//   ....[6]....
        /*0074*/ 	.word	0xffffffff


	//----- nvinfo : EIATTR_COOP_GROUP_INSTR_OFFSETS
	.align		4
.L_29:
        /*0078*/ 	.byte	0x04, 0x28
        /*007a*/ 	.short	(.L_31 - .L_30)


	//   ....[0]....
.L_30:
        /*007c*/ 	.word	0x00000060


	//   ....[1]....
        /*0080*/ 	.word	0x00000080


	//   ....[2]....
        /*0084*/ 	.word	0x00000180


	//   ....[3]....
        /*0088*/ 	.word	0x00000760


	//   ....[4]....
        /*008c*/ 	.word	0x000007b0


	//   ....[5]....
        /*0090*/ 	.word	0x00000870


	//   ....[6]....
        /*0094*/ 	.word	0x00000d30


	//----- nvinfo : EIATTR_REG_RECONFIG
	.align		4
.L_31:
        /*0098*/ 	.byte	0x01, 0x54
	.zero		2


	//----- nvinfo : EIATTR_SYSCALL_OFFSETS
	.align		4
        /*009c*/ 	.byte	0x04, 0x46
        /*009e*/ 	.short	(.L_33 - .L_32)


	//   ....[0]....
.L_32:
        /*00a0*/ 	.word	0x00001de0


	//----- nvinfo : EIATTR_MBARRIER_INSTR_OFFSETS
	.align		4
.L_33:
        /*00a4*/ 	.byte	0x04, 0x39
        /*00a6*/ 	.short	(.L_35 - .L_34)


	//   ....[0]....
.L_34:
        /*00a8*/ 	.word	0x00000320
        /*00ac*/ 	.word	0x000000ff
        /*00b0*/ 	.word	0x00000000
        /*00b4*/ 	.short	0x0100
        /*00b6*/ 	.byte	0x07
	.zero		1


	//   ....[1]....
        /*00b8*/ 	.word	0x00000330
        /*00bc*/ 	.word	0x000000ff
        /*00c0*/ 	.word	0x00000100
        /*00c4*/ 	.short	0x0100
        /*00c6*/ 	.byte	0x07
	.zero		1


	//   ....[2]....
        /*00c8*/ 	.word	0x00000340
        /*00cc*/ 	.word	0x000000ff
        /*00d0*/ 	.word	0x00000008
        /*00d4*/ 	.short	0x0100
        /*00d6*/ 	.byte	0x07
	.zero		1


	//   ....[3]....
        /*00d8*/ 	.word	0x00000350
        /*00dc*/ 	.word	0x000000ff
        /*00e0*/ 	.word	0x00000108
        /*00e4*/ 	.short	0x0100
        /*00e6*/ 	.byte	0x07
	.zero		1


	//   ....[4]....
        /*00e8*/ 	.word	0x00000360
        /*00ec*/ 	.word	0x000000ff
        /*00f0*/ 	.word	0x00000010
        /*00f4*/ 	.short	0x0100
        /*00f6*/ 	.byte	0x07
	.zero		1


	//   ....[5]....
        /*00f8*/ 	.word	0x00000370
        /*00fc*/ 	.word	0x000000ff
        /*0100*/ 	.word	0x00000110
        /*0104*/ 	.short	0x0100
        /*0106*/ 	.byte	0x07
	.zero		1


	//   ....[6]....
        /*0108*/ 	.word	0x00000380
        /*010c*/ 	.word	0x000000ff
        /*0110*/ 	.word	0x00000018
        /*0114*/ 	.short	0x0100
        /*0116*/ 	.byte	0x07
	.zero		1


	//   ....[7]....
        /*0118*/ 	.word	0x00000390
        /*011c*/ 	.word	0x000000ff
        /*0120*/ 	.word	0x00000118
        /*0124*/ 	.short	0x0100
        /*0126*/ 	.byte	0x07
	.zero		1


	//   ....[8]....
        /*0128*/ 	.word	0x000003a0
        /*012c*/ 	.word	0x000000ff
        /*0130*/ 	.word	0x00000020
        /*0134*/ 	.short	0x0100
        /*0136*/ 	.byte	0x07
	.zero		1


	//   ....[9]....
        /*0138*/ 	.word	0x000003b0
        /*013c*/ 	.word	0x000000ff
        /*0140*/ 	.word	0x00000120
        /*0144*/ 	.short	0x0100
        /*0146*/ 	.byte	0x07
	.zero		1


	//   ....[10]....
        /*0148*/ 	.word	0x000003c0
        /*014c*/ 	.word	0x000000ff
        /*0150*/ 	.word	0x00000028
        /*0154*/ 	.short	0x0100
        /*0156*/ 	.byte	0x07
	.zero		1


	//   ....[11]....
        /*0158*/ 	.word	0x000003d0
        /*015c*/ 	.word	0x000000ff
        /*0160*/ 	.word	0x00000128
        /*0164*/ 	.short	0x0100
        /*0166*/ 	.byte	0x07
	.zero		1


	//   ....[12]....
        /*0168*/ 	.word	0x000003e0
        /*016c*/ 	.word	0x000000ff
        /*0170*/ 	.word	0x00000030
        /*0174*/ 	.short	0x0100
        /*0176*/ 	.byte	0x07
	.zero		1


	//   ....[13]....
        /*0178*/ 	.word	0x000003f0
        /*017c*/ 	.word	0x000000ff
        /*0180*/ 	.word	0x00000130
        /*0184*/ 	.short	0x0100
        /*0186*/ 	.byte	0x07
	.zero		1


	//   ....[14]....
        /*0188*/ 	.word	0x00000400
        /*018c*/ 	.word	0x000000ff
        /*0190*/ 	.word	0x00000038
        /*0194*/ 	.short	0x0100
        /*0196*/ 	.byte	0x07
	.zero		1


	//   ....[15]....
        /*0198*/ 	.word	0x00000410
        /*019c*/ 	.word	0x000000ff
        /*01a0*/ 	.word	0x00000138
        /*01a4*/ 	.short	0x0100
        /*01a6*/ 	.byte	0x07
	.zero		1


	//   ....[16]....
        /*01a8*/ 	.word	0x00000420
        /*01ac*/ 	.word	0x000000ff
        /*01b0*/ 	.word	0x00000040
        /*01b4*/ 	.short	0x0100
        /*01b6*/ 	.byte	0x07
	.zero		1


	//   ....[17]....
        /*01b8*/ 	.word	0x00000430
        /*01bc*/ 	.word	0x000000ff
        /*01c0*/ 	.word	0x00000140
        /*01c4*/ 	.short	0x0100
        /*01c6*/ 	.byte	0x07
	.zero		1


	//   ....[18]....
        /*01c8*/ 	.word	0x00000440
        /*01cc*/ 	.word	0x000000ff
        /*01d0*/ 	.word	0x00000048
        /*01d4*/ 	.short	0x0100
        /*01d6*/ 	.byte	0x07
	.zero		1


	//   ....[19]....
        /*01d8*/ 	.word	0x00000450
        /*01dc*/ 	.word	0x000000ff
        /*01e0*/ 	.word	0x00000148
        /*01e4*/ 	.short	0x0100
        /*01e6*/ 	.byte	0x07
	.zero		1


	//   ....[20]....
        /*01e8*/ 	.word	0x00000460
        /*01ec*/ 	.word	0x000000ff
        /*01f0*/ 	.word	0x00000050
        /*01f4*/ 	.short	0x0100
        /*01f6*/ 	.byte	0x07
	.zero		1


	//   ....[21]....
        /*01f8*/ 	.word	0x00000470
        /*01fc*/ 	.word	0x000000ff
        /*0200*/ 	.word	0x00000150
        /*0204*/ 	.short	0x0100
        /*0206*/ 	.byte	0x07
	.zero		1


	//   ....[22]....
        /*0208*/ 	.word	0x00000480
        /*020c*/ 	.word	0x000000ff
        /*0210*/ 	.word	0x00000058
        /*0214*/ 	.short	0x0100
        /*0216*/ 	.byte	0x07
	.zero		1


	//   ....[23]....
        /*0218*/ 	.word	0x00000490
        /*021c*/ 	.word	0x000000ff
        /*0220*/ 	.word	0x00000158
        /*0224*/ 	.short	0x0100
        /*0226*/ 	.byte	0x07
	.zero		1


	//   ....[24]....
        /*0228*/ 	.word	0x000004a0
        /*022c*/ 	.word	0x000000ff
        /*0230*/ 	.word	0x00000060
        /*0234*/ 	.short	0x0100
        /*0236*/ 	.byte	0x07
	.zero		1


	//   ....[25]....
        /*0238*/ 	.word	0x000004b0
        /*023c*/ 	.word	0x000000ff
        /*0240*/ 	.word	0x00000160
        /*0244*/ 	.short	0x0100
        /*0246*/ 	.byte	0x07
	.zero		1


	//   ....[26]....
        /*0248*/ 	.word	0x000004c0
        /*024c*/ 	.word	0x000000ff
        /*0250*/ 	.word	0x00000068
        /*0254*/ 	.short	0x0100
        /*0256*/ 	.byte	0x07
	.zero		1


	//   ....[27]....
        /*0258*/ 	.word	0x000004d0
        /*025c*/ 	.word	0x000000ff
        /*0260*/ 	.word	0x00000168
        /*0264*/ 	.short	0x0100
        /*0266*/ 	.byte	0x07
	.zero		1


	//   ....[28]....
        /*0268*/ 	.word	0x000004e0
        /*026c*/ 	.word	0x000000ff
        /*0270*/ 	.word	0x00000070
        /*0274*/ 	.short	0x0100
        /*0276*/ 	.byte	0x07
	.zero		1


	//   ....[29]....
        /*0278*/ 	.word	0x000004f0
        /*027c*/ 	.word	0x000000ff
        /*0280*/ 	.word	0x00000170
        /*0284*/ 	.short	0x0100
        /*0286*/ 	.byte	0x07
	.zero		1


	//   ....[30]....
        /*0288*/ 	.word	0x00000500
        /*028c*/ 	.word	0x000000ff
        /*0290*/ 	.word	0x00000078
        /*0294*/ 	.short	0x0100
        /*0296*/ 	.byte	0x07
	.zero		1


	//   ....[31]....
        /*0298*/ 	.word	0x00000510
        /*029c*/ 	.word	0x000000ff
        /*02a0*/ 	.word	0x00000178
        /*02a4*/ 	.short	0x0100
        /*02a6*/ 	.byte	0x07
	.zero		1


	//   ....[32]....
        /*02a8*/ 	.word	0x00000520
        /*02ac*/ 	.word	0x000000ff
        /*02b0*/ 	.word	0x00000080
        /*02b4*/ 	.short	0x0100
        /*02b6*/ 	.byte	0x07
	.zero		1


	//   ....[33]....
        /*02b8*/ 	.word	0x00000530
        /*02bc*/ 	.word	0x000000ff
        /*02c0*/ 	.word	0x00000180
        /*02c4*/ 	.short	0x0100
        /*02c6*/ 	.byte	0x07
	.zero		1


	//   ....[34]....
        /*02c8*/ 	.word	0x00000540
        /*02cc*/ 	.word	0x000000ff
        /*02d0*/ 	.word	0x00000088
        /*02d4*/ 	.short	0x0100
        /*02d6*/ 	.byte	0x07
	.zero		1


	//   ....[35]....
        /*02d8*/ 	.word	0x00000550
        /*02dc*/ 	.word	0x000000ff
        /*02e0*/ 	.word	0x00000188
        /*02e4*/ 	.short	0x0100
        /*02e6*/ 	.byte	0x07
	.zero		1


	//   ....[36]....
        /*02e8*/ 	.word	0x00000560
        /*02ec*/ 	.word	0x000000ff
        /*02f0*/ 	.word	0x00000090
        /*02f4*/ 	.short	0x0100
        /*02f6*/ 	.byte	0x07
	.zero		1


	//   ....[37]....
        /*02f8*/ 	.word	0x00000570
        /*02fc*/ 	.word	0x000000ff
        /*0300*/ 	.word	0x00000190
        /*0304*/ 	.short	0x0100
        /*0306*/ 	.byte	0x07
	.zero		1


	//   ....[38]....
        /*0308*/ 	.word	0x00000580
        /*030c*/ 	.word	0x000000ff
        /*0310*/ 	.word	0x00000098
        /*0314*/ 	.short	0x0100
        /*0316*/ 	.byte	0x07
	.zero		1


	//   ....[39]....
        /*0318*/ 	.word	0x00000590
        /*031c*/ 	.word	0x000000ff
        /*0320*/ 	.word	0x00000198
        /*0324*/ 	.short	0x0100
        /*0326*/ 	.byte	0x07
	.zero		1


	//   ....[40]....
        /*0328*/ 	.word	0x000005a0
        /*032c*/ 	.word	0x000000ff
        /*0330*/ 	.word	0x000000a0
        /*0334*/ 	.short	0x0100
        /*0336*/ 	.byte	0x07
	.zero		1


	//   ....[41]....
        /*0338*/ 	.word	0x000005b0
        /*033c*/ 	.word	0x000000ff
        /*0340*/ 	.word	0x000001a0
        /*0344*/ 	.short	0x0100
        /*0346*/ 	.byte	0x07
	.zero		1


	//   ....[42]....
        /*0348*/ 	.word	0x000005c0
        /*034c*/ 	.word	0x000000ff
        /*0350*/ 	.word	0x000000a8
        /*0354*/ 	.short	0x0100
        /*0356*/ 	.byte	0x07
	.zero		1


	//   ....[43]....
        /*0358*/ 	.word	0x000005d0
        /*035c*/ 	.word	0x000000ff
        /*0360*/ 	.word	0x000001a8
        /*0364*/ 	.short	0x0100
        /*0366*/ 	.byte	0x07
	.zero		1


	//   ....[44]....
        /*0368*/ 	.word	0x000005e0
        /*036c*/ 	.word	0x000000ff
        /*0370*/ 	.word	0x000000b0
        /*0374*/ 	.short	0x0100
        /*0376*/ 	.byte	0x07
	.zero		1


	//   ....[45]....
        /*0378*/ 	.word	0x000005f0
        /*037c*/ 	.word	0x000000ff
        /*0380*/ 	.word	0x000001b0
        /*0384*/ 	.short	0x0100
        /*0386*/ 	.byte	0x07
	.zero		1


	//   ....[46]....
        /*0388*/ 	.word	0x00000600
        /*038c*/ 	.word	0x000000ff
        /*0390*/ 	.word	0x000000b8
        /*0394*/ 	.short	0x0100
        /*0396*/ 	.byte	0x07
	.zero		1


	//   ....[47]....
        /*0398*/ 	.word	0x00000610
        /*039c*/ 	.word	0x000000ff
        /*03a0*/ 	.word	0x000001b8
        /*03a4*/ 	.short	0x0100
        /*03a6*/ 	.byte	0x07
	.zero		1


	//   ....[48]....
        /*03a8*/ 	.word	0x00000620
        /*03ac*/ 	.word	0x000000ff
        /*03b0*/ 	.word	0x000000c0
        /*03b4*/ 	.short	0x0100
        /*03b6*/ 	.byte	0x07
	.zero		1


	//   ....[49]....
        /*03b8*/ 	.word	0x00000630
        /*03bc*/ 	.word	0x000000ff
        /*03c0*/ 	.word	0x000001c0
        /*03c4*/ 	.short	0x0100
        /*03c6*/ 	.byte	0x07
	.zero		1


	//   ....[50]....
        /*03c8*/ 	.word	0x00000640
        /*03cc*/ 	.word	0x000000ff
        /*03d0*/ 	.word	0x000000c8
        /*03d4*/ 	.short	0x0100
        /*03d6*/ 	.byte	0x07
	.zero		1


	//   ....[51]....
        /*03d8*/ 	.word	0x00000650
        /*03dc*/ 	.word	0x000000ff
        /*03e0*/ 	.word	0x000001c8
        /*03e4*/ 	.short	0x0100
        /*03e6*/ 	.byte	0x07
	.zero		1


	//   ....[52]....
        /*03e8*/ 	.word	0x00000660
        /*03ec*/ 	.word	0x000000ff
        /*03f0*/ 	.word	0x000000d0
        /*03f4*/ 	.short	0x0100
        /*03f6*/ 	.byte	0x07
	.zero		1


	//   ....[53]....
        /*03f8*/ 	.word	0x00000670
        /*03fc*/ 	.word	0x000000ff
        /*0400*/ 	.word	0x000001d0
        /*0404*/ 	.short	0x0100
        /*0406*/ 	.byte	0x07
	.zero		1


	//   ....[54]....
        /*0408*/ 	.word	0x00000680
        /*040c*/ 	.word	0x000000ff
        /*0410*/ 	.word	0x000000d8
        /*0414*/ 	.short	0x0100
        /*0416*/ 	.byte	0x07
	.zero		1


	//   ....[55]....
        /*0418*/ 	.word	0x00000690
        /*041c*/ 	.word	0x000000ff
        /*0420*/ 	.word	0x000001d8
        /*0424*/ 	.short	0x0100
        /*0426*/ 	.byte	0x07
	.zero		1


	//   ....[56]....
        /*0428*/ 	.word	0x000006a0
        /*042c*/ 	.word	0x000000ff
        /*0430*/ 	.word	0x000000e0
        /*0434*/ 	.short	0x0100
        /*0436*/ 	.byte	0x07
	.zero		1


	//   ....[57]....
        /*0438*/ 	.word	0x000006b0
        /*043c*/ 	.word	0x000000ff
        /*0440*/ 	.word	0x000001e0
        /*0444*/ 	.short	0x0100
        /*0446*/ 	.byte	0x07
	.zero		1


	//   ....[58]....
        /*0448*/ 	.word	0x000006c0
        /*044c*/ 	.word	0x000000ff
        /*0450*/ 	.word	0x000000e8
        /*0454*/ 	.short	0x0100
        /*0456*/ 	.byte	0x07
	.zero		1


	//   ....[59]....
        /*0458*/ 	.word	0x000006d0
        /*045c*/ 	.word	0x000000ff
        /*0460*/ 	.word	0x000001e8
        /*0464*/ 	.short	0x0100
        /*0466*/ 	.byte	0x07
	.zero		1


	//   ....[60]....
        /*0468*/ 	.word	0x000006e0
        /*046c*/ 	.word	0x000000ff
        /*0470*/ 	.word	0x000000f0
        /*0474*/ 	.short	0x0100
        /*0476*/ 	.byte	0x07
	.zero		1


	//   ....[61]....
        /*0478*/ 	.word	0x000006f0
        /*047c*/ 	.word	0x000000ff
        /*0480*/ 	.word	0x000001f0
        /*0484*/ 	.short	0x0100
        /*0486*/ 	.byte	0x07
	.zero		1


	//   ....[62]....
        /*0488*/ 	.word	0x00000700
        /*048c*/ 	.word	0x000000ff
        /*0490*/ 	.word	0x000000f8
        /*0494*/ 	.short	0x0100
        /*0496*/ 	.byte	0x07
	.zero		1


	//   ....[63]....
        /*0498*/ 	.word	0x00000710
        /*049c*/ 	.word	0x000000ff
        /*04a0*/ 	.word	0x000001f8
        /*04a4*/ 	.short	0x0100
        /*04a6*/ 	.byte	0x07
	.zero		1


	//   ....[64]....
        /*04a8*/ 	.word	0x00000bf0
        /*04ac*/ 	.word	0x000000ff
        /*04b0*/ 	.word	0x00000230
        /*04b4*/ 	.short	0x0100
        /*04b6*/ 	.byte	0x0c
	.zero		1


	//   ....[65]....
        /*04b8*/ 	.word	0x00000c50
        /*04bc*/ 	.word	0x000000ff
        /*04c0*/ 	.word	0x00000238
        /*04c4*/ 	.short	0x0100
        /*04c6*/ 	.byte	0x0c
	.zero		1


	//   ....[66]....
        /*04c8*/ 	.word	0x00000c80
        /*04cc*/ 	.word	0x000000ff
        /*04d0*/ 	.word	0x00000210
        /*04d4*/ 	.short	0x0100
        /*04d6*/ 	.byte	0x0d
	.zero		1


	//   ....[67]....
        /*04d8*/ 	.word	0x00000cc0
        /*04dc*/ 	.word	0x000000ff
        /*04e0*/ 	.word	0x00000218
        /*04e4*/ 	.short	0x0100
        /*04e6*/ 	.byte	0x0d
	.zero		1


	//   ....[68]....
        /*04e8*/ 	.word	0x00000cd0
        /*04ec*/ 	.word	0x000000ff
        /*04f0*/ 	.word	0x00000220
        /*04f4*/ 	.short	0x0100
        /*04f6*/ 	.byte	0x0d
	.zero		1


	//   ....[69]....
        /*04f8*/ 	.word	0x00000ce0
        /*04fc*/ 	.word	0x000000ff
        /*0500*/ 	.word	0x00000228
        /*0504*/ 	.short	0x0100
        /*0506*/ 	.byte	0x0d
	.zero		1


	//   ....[70]....
        /*0508*/ 	.word	0x00001ca0
        /*050c*/ 	.word	0x00000039
        /*0510*/ 	.word	0xfffffff8
        /*0514*/ 	.short	0x010a
        /*0516*/ 	.byte	0x3f
	.zero		1


	//   ....[71]....
        /*0518*/ 	.word	0x00001e70
        /*051c*/ 	.word	0x00000003
        /*0520*/ 	.word	0x00000000
        /*0524*/ 	.short	0x010a
        /*0526*/ 	.byte	0x3f
	.zero		1


	//   ....[72]....
        /*0528*/ 	.word	0x00001eb0
        /*052c*/ 	.word	0x00000003
        /*0530*/ 	.word	0x00000000
        /*0534*/ 	.short	0x010a
        /*0536*/ 	.byte	0x3f
	.zero		1


	//   ....[73]....
        /*0538*/ 	.word	0x00002250
        /*053c*/ 	.word	0x000000ff
        /*0540*/ 	.word	0x00000000
        /*0544*/ 	.short	0x010a
        /*0546*/ 	.byte	0x04
	.zero		1


	//   ....[74]....
        /*0548*/ 	.word	0x00002290
        /*054c*/ 	.word	0x000000ff
        /*0550*/ 	.word	0x00000000
        /*0554*/ 	.short	0x010a
        /*0556*/ 	.byte	0x04
	.zero		1


	//   ....[75]....
        /*0558*/ 	.word	0x000025a0
        /*055c*/ 	.word	0x00000004
        /*0560*/ 	.word	0x00000000
        /*0564*/ 	.short	0x0101
        /*0566*/ 	.byte	0x3f
	.zero		1


	//   ....[76]....
        /*0568*/ 	.word	0x000026a0
        /*056c*/ 	.word	0x0000003d
        /*0570*/ 	.word	0x00000000
        /*0574*/ 	.short	0x0101
        /*0576*/ 	.byte	0x34
	.zero		1


	//   ....[77]....
        /*0578*/ 	.word	0x00002790
        /*057c*/ 	.word	0x00000000
        /*0580*/ 	.word	0x00000000
        /*0584*/ 	.short	0x0101
        /*0586*/ 	.byte	0x3f
	.zero		1


	//   ....[78]....
        /*0588*/ 	.word	0x000027f0
        /*058c*/ 	.word	0x00000039
        /*0590*/ 	.word	0x00000008
        /*0594*/ 	.short	0x010a
        /*0596*/ 	.byte	0x3f
	.zero		1


	//   ....[79]....
        /*0598*/ 	.word	0x00004350
        /*059c*/ 	.word	0x0000003a
        /*05a0*/ 	.word	0x00000000
        /*05a4*/ 	.short	0x0101
        /*05a6*/ 	.byte	0x34
	.zero		1


	//   ....[80]....
        /*05a8*/ 	.word	0x00004d90
        /*05ac*/ 	.word	0x0000000a
        /*05b0*/ 	.word	0x00000100
        /*05b4*/ 	.short	0x010a
        /*05b6*/ 	.byte	0x3f
	.zero		1


	//   ....[81]....
        /*05b8*/ 	.word	0x00005160
        /*05bc*/ 	.word	0x00000003
        /*05c0*/ 	.word	0x00000238
        /*05c4*/ 	.short	0x0101
        /*05c6*/ 	.byte	0x3f
	.zero		1


	//   ....[82]....
        /*05c8*/ 	.word	0x000058d0
        /*05cc*/ 	.word	0x00000007
        /*05d0*/ 	.word	0x00000000
        /*05d4*/ 	.short	0x010a
        /*05d6*/ 	.byte	0x3f
	.zero		1


	//   ....[83]....
        /*05d8*/ 	.word	0x00005950
        /*05dc*/ 	.word	0x00000009
        /*05e0*/ 	.word	0x00000000
        /*05e4*/ 	.short	0x010a
        /*05e6*/ 	.byte	0x3f
	.zero		1


	//   ....[84]....
        /*05e8*/ 	.word	0x000059e0
        /*05ec*/ 	.word	0x00000006
        /*05f0*/ 	.word	0x00000000
        /*05f4*/ 	.short	0x010a
        /*05f6*/ 	.byte	0x3f
	.zero		1


	//   ....[85]....
        /*05f8*/ 	.word	0x00005a70
        /*05fc*/ 	.word	0x00000009
        /*0600*/ 	.word	0x00000000
        /*0604*/ 	.short	0x010a
        /*0606*/ 	.byte	0x3f
	.zero		1


	//   ....[86]....
        /*0608*/ 	.word	0x00005b00
        /*060c*/ 	.word	0x00000006
        /*0610*/ 	.word	0x00000000
        /*0614*/ 	.short	0x010a
        /*0616*/ 	.byte	0x3f
	.zero		1


	//   ....[87]....
        /*0618*/ 	.word	0x00005b90
        /*061c*/ 	.word	0x00000009
        /*0620*/ 	.word	0x00000000
        /*0624*/ 	.short	0x010a
        /*0626*/ 	.byte	0x3f
	.zero		1


	//   ....[88]....
        /*0628*/ 	.word	0x00005c20
        /*062c*/ 	.word	0x00000006
        /*0630*/ 	.word	0x00000000
        /*0634*/ 	.short	0x010a
        /*0636*/ 	.byte	0x3f
	.zero		1


	//   ....[89]....
        /*0638*/ 	.word	0x00005cb0
        /*063c*/ 	.word	0x00000009
        /*0640*/ 	.word	0x00000000
        /*0644*/ 	.short	0x010a
        /*0646*/ 	.byte	0x3f
	.zero		1


	//   ....[90]....
        /*0648*/ 	.word	0x00005d40
        /*064c*/ 	.word	0x00000006
        /*0650*/ 	.word	0x00000000
        /*0654*/ 	.short	0x010a
        /*0656*/ 	.byte	0x3f
	.zero		1


	//   ....[91]....
        /*0658*/ 	.word	0x00005dd0
        /*065c*/ 	.word	0x00000009
        /*0660*/ 	.word	0x00000000
        /*0664*/ 	.short	0x010a
        /*0666*/ 	.byte	0x3f
	.zero		1


	//   ....[92]....
        /*0668*/ 	.word	0x00005e60
        /*066c*/ 	.word	0x00000006
        /*0670*/ 	.word	0x00000000
        /*0674*/ 	.short	0x010a
        /*0676*/ 	.byte	0x3f
	.zero		1


	//   ....[93]....
        /*0678*/ 	.word	0x00005ef0
        /*067c*/ 	.word	0x00000009
        /*0680*/ 	.word	0x00000000
        /*0684*/ 	.short	0x010a
        /*0686*/ 	.byte	0x3f
	.zero		1


	//   ....[94]....
        /*0688*/ 	.word	0x00005f80
        /*068c*/ 	.word	0x00000006
        /*0690*/ 	.word	0x00000000
        /*0694*/ 	.short	0x010a
        /*0696*/ 	.byte	0x3f
	.zero		1


	//   ....[95]....
        /*0698*/ 	.word	0x00006010
        /*069c*/ 	.word	0x00000009
        /*06a0*/ 	.word	0x00000000
        /*06a4*/ 	.short	0x010a
        /*06a6*/ 	.byte	0x3f
	.zero		1


	//   ....[96]....
        /*06a8*/ 	.word	0x000060a0
        /*06ac*/ 	.word	0x00000006
        /*06b0*/ 	.word	0x00000000
        /*06b4*/ 	.short	0x010a
        /*06b6*/ 	.byte	0x3f
	.zero		1


	//   ....[97]....
        /*06b8*/ 	.word	0x00006130
        /*06bc*/ 	.word	0x00000009
        /*06c0*/ 	.word	0x00000000
        /*06c4*/ 	.short	0x010a
        /*06c6*/ 	.byte	0x3f
	.zero		1


	//   ....[98]....
        /*06c8*/ 	.word	0x000061c0
        /*06cc*/ 	.word	0x00000006
        /*06d0*/ 	.word	0x00000000
        /*06d4*/ 	.short	0x010a
        /*06d6*/ 	.byte	0x3f
	.zero		1


	//   ....[99]....
        /*06d8*/ 	.word	0x00006250
        /*06dc*/ 	.word	0x00000009
        /*06e0*/ 	.word	0x00000000
        /*06e4*/ 	.short	0x010a
        /*06e6*/ 	.byte	0x3f
	.zero		1


	//   ....[100]....
        /*06e8*/ 	.word	0x000062e0
        /*06ec*/ 	.word	0x00000006
        /*06f0*/ 	.word	0x00000000
        /*06f4*/ 	.short	0x010a
        /*06f6*/ 	.byte	0x3f
	.zero		1


	//   ....[101]....
        /*06f8*/ 	.word	0x00006370
        /*06fc*/ 	.word	0x00000009
        /*0700*/ 	.word	0x00000000
        /*0704*/ 	.short	0x010a
        /*0706*/ 	.byte	0x3f
	.zero		1


	//   ....[102]....
        /*0708*/ 	.word	0x00006400
        /*070c*/ 	.word	0x00000006
        /*0710*/ 	.word	0x00000000
        /*0714*/ 	.short	0x010a
        /*0716*/ 	.byte	0x3f
	.zero		1


	//   ....[103]....
        /*0718*/ 	.word	0x00006490
        /*071c*/ 	.word	0x00000009
        /*0720*/ 	.word	0x00000000
        /*0724*/ 	.short	0x010a
        /*0726*/ 	.byte	0x3f
	.zero		1


	//   ....[104]....
        /*0728*/ 	.word	0x00006520
        /*072c*/ 	.word	0x00000006
        /*0730*/ 	.word	0x00000000
        /*0734*/ 	.short	0x010a
        /*0736*/ 	.byte	0x3f
	.zero		1


	//   ....[105]....
        /*0738*/ 	.word	0x000065b0
        /*073c*/ 	.word	0x00000009
        /*0740*/ 	.word	0x00000000
        /*0744*/ 	.short	0x010a
        /*0746*/ 	.byte	0x3f
	.zero		1


	//   ....[106]....
        /*0748*/ 	.word	0x00006640
        /*074c*/ 	.word	0x00000006
        /*0750*/ 	.word	0x00000000
        /*0754*/ 	.short	0x010a
        /*0756*/ 	.byte	0x3f
	.zero		1


	//   ....[107]....
        /*0758*/ 	.word	0x000066d0
        /*075c*/ 	.word	0x00000009
        /*0760*/ 	.word	0x00000000
        /*0764*/ 	.short	0x010a
        /*0766*/ 	.byte	0x3f
	.zero		1


	//   ....[108]....
        /*0768*/ 	.word	0x00006760
        /*076c*/ 	.word	0x00000006
        /*0770*/ 	.word	0x00000000
        /*0774*/ 	.short	0x010a
        /*0776*/ 	.byte	0x3f
	.zero		1


	//   ....[109]....
        /*0778*/ 	.word	0x000067f0
        /*077c*/ 	.word	0x00000009
        /*0780*/ 	.word	0x00000000
        /*0784*/ 	.short	0x010a
        /*0786*/ 	.byte	0x3f
	.zero		1


	//   ....[110]....
        /*0788*/ 	.word	0x00006880
        /*078c*/ 	.word	0x00000006
        /*0790*/ 	.word	0x00000000
        /*0794*/ 	.short	0x010a
        /*0796*/ 	.byte	0x3f
	.zero		1


	//   ....[111]....
        /*0798*/ 	.word	0x00006910
        /*079c*/ 	.word	0x00000009
        /*07a0*/ 	.word	0x00000000
        /*07a4*/ 	.short	0x010a
        /*07a6*/ 	.byte	0x3f
	.zero		1


	//   ....[112]....
        /*07a8*/ 	.word	0x000069a0
        /*07ac*/ 	.word	0x00000006
        /*07b0*/ 	.word	0x00000000
        /*07b4*/ 	.short	0x010a
        /*07b6*/ 	.byte	0x3f
	.zero		1


	//   ....[113]....
        /*07b8*/ 	.word	0x00006a30
        /*07bc*/ 	.word	0x00000003
        /*07c0*/ 	.word	0x00000000
        /*07c4*/ 	.short	0x010a
        /*07c6*/ 	.byte	0x3f
	.zero		1


	//   ....[114]....
        /*07c8*/ 	.word	0x00006a90
        /*07cc*/ 	.word	0x00000039
        /*07d0*/ 	.word	0xfffffff8
        /*07d4*/ 	.short	0x010a
        /*07d6*/ 	.byte	0x3f
	.zero		1


	//   ....[115]....
        /*07d8*/ 	.word	0x00006ae0
        /*07dc*/ 	.word	0x00000003
        /*07e0*/ 	.word	0x00000000
        /*07e4*/ 	.short	0x010a
        /*07e6*/ 	.byte	0x3f
	.zero		1


	//   ....[116]....
        /*07e8*/ 	.word	0x00006b40
        /*07ec*/ 	.word	0x00000005
        /*07f0*/ 	.word	0x00000000
        /*07f4*/ 	.short	0x010a
        /*07f6*/ 	.byte	0x3f
	.zero		1


	//   ....[117]....
        /*07f8*/ 	.word	0x00006b90
        /*07fc*/ 	.word	0x00000039
        /*0800*/ 	.word	0x00000008
        /*0804*/ 	.short	0x010a
        /*0806*/ 	.byte	0x3f
	.zero		1


	//   ....[118]....
        /*0808*/ 	.word	0x00006c60
        /*080c*/ 	.word	0x0000000a
        /*0810*/ 	.word	0x00000100
        /*0814*/ 	.short	0x010a
        /*0816*/ 	.byte	0x3f
	.zero		1


	//   ....[119]....
        /*0818*/ 	.word	0x00006d30
        /*081c*/ 	.word	0x00000007
        /*0820*/ 	.word	0x00000000
        /*0824*/ 	.short	0x010a
        /*0826*/ 	.byte	0x3f
	.zero		1


	//   ....[120]....
        /*0828*/ 	.word	0x00006d80
        /*082c*/ 	.word	0x00000009
        /*0830*/ 	.word	0x00000000
        /*0834*/ 	.short	0x010a
        /*0836*/ 	.byte	0x3f
	.zero		1


	//   ....[121]....
        /*0838*/ 	.word	0x00006dd0
        /*083c*/ 	.word	0x00000006
        /*0840*/ 	.word	0x00000000
        /*0844*/ 	.short	0x010a
        /*0846*/ 	.byte	0x3f
	.zero		1


	//   ....[122]....
        /*0848*/ 	.word	0x00006e20
        /*084c*/ 	.word	0x00000009
        /*0850*/ 	.word	0x00000000
        /*0854*/ 	.short	0x010a
        /*0856*/ 	.byte	0x3f
	.zero		1


	//   ....[123]....
        /*0858*/ 	.word	0x00006e70
        /*085c*/ 	.word	0x00000006
        /*0860*/ 	.word	0x00000000
        /*0864*/ 	.short	0x010a
        /*0866*/ 	.byte	0x3f
	.zero		1


	//   ....[124]....
        /*0868*/ 	.word	0x00006ec0
        /*086c*/ 	.word	0x00000009
        /*0870*/ 	.word	0x00000000
        /*0874*/ 	.short	0x010a
        /*0876*/ 	.byte	0x3f
	.zero		1


	//   ....[125]....
        /*0878*/ 	.word	0x00006f10
        /*087c*/ 	.word	0x00000006
        /*0880*/ 	.word	0x00000000
        /*0884*/ 	.short	0x010a
        /*0886*/ 	.byte	0x3f
	.zero		1


	//   ....[126]....
        /*0888*/ 	.word	0x00006f60
        /*088c*/ 	.word	0x00000009
        /*0890*/ 	.word	0x00000000
        /*0894*/ 	.short	0x010a
        /*0896*/ 	.byte	0x3f
	.zero		1


	//   ....[127]....
        /*0898*/ 	.word	0x00006fb0
        /*089c*/ 	.word	0x00000006
        /*08a0*/ 	.word	0x00000000
        /*08a4*/ 	.short	0x010a
        /*08a6*/ 	.byte	0x3f
	.zero		1


	//   ....[128]....
        /*08a8*/ 	.word	0x00007000
        /*08ac*/ 	.word	0x00000009
        /*08b0*/ 	.word	0x00000000
        /*08b4*/ 	.short	0x010a
        /*08b6*/ 	.byte	0x3f
	.zero		1


	//   ....[129]....
        /*08b8*/ 	.word	0x00007050
        /*08bc*/ 	.word	0x00000006
        /*08c0*/ 	.word	0x00000000
        /*08c4*/ 	.short	0x010a
        /*08c6*/ 	.byte	0x3f
	.zero		1


	//   ....[130]....
        /*08c8*/ 	.word	0x000070a0
        /*08cc*/ 	.word	0x00000009
        /*08d0*/ 	.word	0x00000000
        /*08d4*/ 	.short	0x010a
        /*08d6*/ 	.byte	0x3f
	.zero		1


	//   ....[131]....
        /*08d8*/ 	.word	0x000070f0
        /*08dc*/ 	.word	0x00000006
        /*08e0*/ 	.word	0x00000000
        /*08e4*/ 	.short	0x010a
        /*08e6*/ 	.byte	0x3f
	.zero		1


	//   ....[132]....
        /*08e8*/ 	.word	0x00007140
        /*08ec*/ 	.word	0x00000009
        /*08f0*/ 	.word	0x00000000
        /*08f4*/ 	.short	0x010a
        /*08f6*/ 	.byte	0x3f
	.zero		1


	//   ....[133]....
        /*08f8*/ 	.word	0x00007190
        /*08fc*/ 	.word	0x00000006
        /*0900*/ 	.word	0x00000000
        /*0904*/ 	.short	0x010a
        /*0906*/ 	.byte	0x3f
	.zero		1


	//   ....[134]....
        /*0908*/ 	.word	0x000071e0
        /*090c*/ 	.word	0x00000009
        /*0910*/ 	.word	0x00000000
        /*0914*/ 	.short	0x010a
        /*0916*/ 	.byte	0x3f
	.zero		1


	//   ....[135]....
        /*0918*/ 	.word	0x00007230
        /*091c*/ 	.word	0x00000006
        /*0920*/ 	.word	0x00000000
        /*0924*/ 	.short	0x010a
        /*0926*/ 	.byte	0x3f
	.zero		1


	//   ....[136]....
        /*0928*/ 	.word	0x00007280
        /*092c*/ 	.word	0x00000009
        /*0930*/ 	.word	0x00000000
        /*0934*/ 	.short	0x010a
        /*0936*/ 	.byte	0x3f
	.zero		1


	//   ....[137]....
        /*0938*/ 	.word	0x000072d0
        /*093c*/ 	.word	0x00000006
        /*0940*/ 	.word	0x00000000
        /*0944*/ 	.short	0x010a
        /*0946*/ 	.byte	0x3f
	.zero		1


	//   ....[138]....
        /*0948*/ 	.word	0x00007320
        /*094c*/ 	.word	0x00000009
        /*0950*/ 	.word	0x00000000
        /*0954*/ 	.short	0x010a
        /*0956*/ 	.byte	0x3f
	.zero		1


	//   ....[139]....
        /*0958*/ 	.word	0x00007370
        /*095c*/ 	.word	0x00000006
        /*0960*/ 	.word	0x00000000
        /*0964*/ 	.short	0x010a
        /*0966*/ 	.byte	0x3f
	.zero		1


	//   ....[140]....
        /*0968*/ 	.word	0x000073c0
        /*096c*/ 	.word	0x00000009
        /*0970*/ 	.word	0x00000000
        /*0974*/ 	.short	0x010a
        /*0976*/ 	.byte	0x3f
	.zero		1


	//   ....[141]....
        /*0978*/ 	.word	0x00007410
        /*097c*/ 	.word	0x00000006
        /*0980*/ 	.word	0x00000000
        /*0984*/ 	.short	0x010a
        /*0986*/ 	.byte	0x3f
	.zero		1


	//   ....[142]....
        /*0988*/ 	.word	0x00007460
        /*098c*/ 	.word	0x00000009
        /*0990*/ 	.word	0x00000000
        /*0994*/ 	.short	0x010a
        /*0996*/ 	.byte	0x3f
	.zero		1


	//   ....[143]....
        /*0998*/ 	.word	0x000074b0
        /*099c*/ 	.word	0x00000006
        /*09a0*/ 	.word	0x00000000
        /*09a4*/ 	.short	0x010a
        /*09a6*/ 	.byte	0x3f
	.zero		1


	//   ....[144]....
        /*09a8*/ 	.word	0x00007500
        /*09ac*/ 	.word	0x00000009
        /*09b0*/ 	.word	0x00000000
        /*09b4*/ 	.short	0x010a
        /*09b6*/ 	.byte	0x3f
	.zero		1


	//   ....[145]....
        /*09b8*/ 	.word	0x00007550
        /*09bc*/ 	.word	0x00000006
        /*09c0*/ 	.word	0x00000000
        /*09c4*/ 	.short	0x010a
        /*09c6*/ 	.byte	0x3f
	.zero		1


	//   ....[146]....
        /*09c8*/ 	.word	0x000075a0
        /*09cc*/ 	.word	0x00000009
        /*09d0*/ 	.word	0x00000000
        /*09d4*/ 	.short	0x010a
        /*09d6*/ 	.byte	0x3f
	.zero		1


	//   ....[147]....
        /*09d8*/ 	.word	0x000075f0
        /*09dc*/ 	.word	0x00000006
        /*09e0*/ 	.word	0x00000000
        /*09e4*/ 	.short	0x010a
        /*09e6*/ 	.byte	0x3f
	.zero		1


	//   ....[148]....
        /*09e8*/ 	.word	0x00007640
        /*09ec*/ 	.word	0x00000009
        /*09f0*/ 	.word	0x00000000
        /*09f4*/ 	.short	0x010a
        /*09f6*/ 	.byte	0x3f
	.zero		1


	//   ....[149]....
        /*09f8*/ 	.word	0x00007690
        /*09fc*/ 	.word	0x00000006
        /*0a00*/ 	.word	0x00000000
        /*0a04*/ 	.short	0x010a
        /*0a06*/ 	.byte	0x3f
	.zero		1


	//----- nvinfo : EIATTR_NUM_MBARRIERS
	.align		4
.L_35:
        /*0a08*/ 	.byte	0x03, 0x38
        /*0a0a*/ 	.short	0x0046


	//----- nvinfo : EIATTR_EXIT_INSTR_OFFSETS
	.align		4
        /*0a0c*/ 	.byte	0x04, 0x1c
        /*0a0e*/ 	.short	(.L_37 - .L_36)


	//   ....[0]....
.L_36:
        /*0a10*/ 	.word	0x00001840


	//   ....[1]....
        /*0a14*/ 	.word	0x000018a0


	//   ....[2]....
        /*0a18*/ 	.word	0x00004a90


	//   ....[3]....
        /*0a1c*/ 	.word	0x00004ac0


	//   ....[4]....
        /*0a20*/ 	.word	0x00006a80


	//----- nvinfo : EIATTR_MAX_THREADS
	.align		4
.L_37:
        /*0a24*/ 	.byte	0x04, 0x05
        /*0a26*/ 	.short	(.L_39 - .L_38)
.L_38:
        /*0a28*/ 	.word	0x00000180
        /*0a2c*/ 	.word	0x00000001
        /*0a30*/ 	.word	0x00000001


	//----- nvinfo : EIATTR_CRS_STACK_SIZE
	.align		4
.L_39:
        /*0a34*/ 	.byte	0x04, 0x1e
        /*0a36*/ 	.short	(.L_41 - .L_40)
.L_40:
        /*0a38*/ 	.word	0x00000000


	//----- nvinfo : EIATTR_CBANK_PARAM_SIZE
	.align		4
.L_41:
        /*0a3c*/ 	.byte	0x03, 0x19
        /*0a3e*/ 	.short	0x0470


	//----- nvinfo : EIATTR_PARAM_CBANK
	.align		4
        /*0a40*/ 	.byte	0x04, 0x0a
        /*0a42*/ 	.short	(.L_43 - .L_42)
	.align		4
.L_42:
        /*0a44*/ 	.word	index@(.nv.constant0._ZN7cutlass13device_kernelINS_4gemm6kernel13GemmUniversalIN4cute5tupleIJiiiiEEENS1_10collective13CollectiveMmaINS1_34MainloopSm90TmaGmmaWarpSpecializedILi32ENS5_IJNS4_1CILi2EEENSA_ILi1EEESC_EEENS1_32KernelTmaWarpSpecializedPingpongEEENS5_IJNSA_ILi64EEENSA_ILi48EEENSA_ILi32EEEEEENS_10bfloat16_tENS5_IJlSC_lEEESK_SL_NS4_8TiledMMAINS4_8MMA_AtomIJNS4_4SM904GMMA27MMA_64x16x16_F32BF16BF16_SSILNSP_5MajorE0ELSR_0ELNSP_7ScaleInE1ELSS_1EEEEEENS4_6LayoutINS5_IJSC_SC_SC_EEENS5_IJNSA_ILi0EEESX_SX_EEEEENS5_IJNS4_10UnderscoreES10_S10_EEEEENS4_13SM90_TMA_LOADENS4_14ComposedLayoutINS4_7SwizzleILi2ELi4ELi3EEENS4_18smem_ptr_flag_bitsILi16EEENSV_INS5_IJNSA_ILi8EEESI_EEENS5_IJSI_SC_EEEEEEEvNS4_8identityENS4_23SM90_TMA_LOAD_MULTICASTES1D_vS1E_EENS_8epilogue10collective6detail29Sm90TmaWarpSpecializedAdapterINS1I_15DefaultEpilogueISK_SL_SL_NS1H_6thread17LinearCombinationISK_Li1EffLNS1M_9ScaleType4KindE0ELNS_15FloatRoundStyleE2ESK_EENS1_15EpilogueDefaultEEEEEvvEEEEvNT_6ParamsE)
        /*0a48*/ 	.short	0x0210
        /*0a4a*/ 	.short	0x0470


	//----- nvinfo : EIATTR_SW_WAR
	.align		4
.L_43:
        /*0a4c*/ 	.byte	0x04, 0x36
        /*0a4e*/ 	.short	(.L_45 - .L_44)
.L_44:
        /*0a50*/ 	.word	0x00000008
.L_45:


//--------------------- .nv.callgraph             --------------------------
	.section	.nv.callgraph,"",@"SHT_CUDA_CALLGRAPH"
	.align	4
	.sectionentsize	8
	.align		4
        /*0000*/ 	.word	0x00000000
	.align		4
        /*0004*/ 	.word	0xffffffff
	.align		4
        /*0008*/ 	.word	index@(_ZN7cutlass13device_kernelINS_4gemm6kernel13GemmUniversalIN4cute5tupleIJiiiiEEENS1_10collective13CollectiveMmaINS1_34MainloopSm90TmaGmmaWarpSpecializedILi32ENS5_IJNS4_1CILi2EEENSA_ILi1EEESC_EEENS1_32KernelTmaWarpSpecializedPingpongEEENS5_IJNSA_ILi64EEENSA_ILi48EEENSA_ILi32EEEEEENS_10bfloat16_tENS5_IJlSC_lEEESK_SL_NS4_8TiledMMAINS4_8MMA_AtomIJNS4_4SM904GMMA27MMA_64x16x16_F32BF16BF16_SSILNSP_5MajorE0ELSR_0ELNSP_7ScaleInE1ELSS_1EEEEEENS4_6LayoutINS5_IJSC_SC_SC_EEENS5_IJNSA_ILi0EEESX_SX_EEEEENS5_IJNS4_10UnderscoreES10_S10_EEEEENS4_13SM90_TMA_LOADENS4_14ComposedLayoutINS4_7SwizzleILi2ELi4ELi3EEENS4_18smem_ptr_flag_bitsILi16EEENSV_INS5_IJNSA_ILi8EEESI_EEENS5_IJSI_SC_EEEEEEEvNS4_8identityENS4_23SM90_TMA_LOAD_MULTICASTES1D_vS1E_EENS_8epilogue10collective6detail29Sm90TmaWarpSpecializedAdapterINS1I_15DefaultEpilogueISK_SL_SL_NS1H_6thread17LinearCombinationISK_Li1EffLNS1M_9ScaleType4KindE0ELNS_15FloatRoundStyleE2ESK_EENS1_15EpilogueDefaultEEEEEvvEEEEvNT_6ParamsE)
	.align		4
        /*000c*/ 	.word	index@(__assertfail)
	.align		4
        /*0010*/ 	.word	0x00000000
	.align		4
        /*0014*/ 	.word	0xfffffffe
	.align		4
        /*0018*/ 	.word	0x00000000
	.align		4
        /*001c*/ 	.word	0xfffffffd
	.align		4
        /*0020*/ 	.word	0x00000000
	.align		4
        /*0024*/ 	.word	0xfffffffc


//--------------------- .nv.constant4             --------------------------
	.section	.nv.constant4,"a",@progbits
	.align	8
	.align		8
.nv.constant4:
        /*0000*/ 	.dword	__assertfail
	.align		8
        /*0008*/ 	.dword	__unnamed_1
	.align		8
        /*0010*/ 	.dword	_ZN40_INTERNAL_e2f92eb0_4_k_cu_42ebeac0_100234cuda3std3__45__cpo5beginE
	.align		8
        /*0018*/ 	.dword	_ZN40_INTERNAL_e2f92eb0_4_k_cu_42ebeac0_100234cuda3std3__45__cpo3endE
	.align		8
        /*0020*/ 	.dword	_ZN40_INTERNAL_e2f92eb0_4_k_cu_42ebeac0_100234cuda3std3__45__cpo6cbeginE
	.align		8
        /*0028*/ 	.dword	_ZN40_INTERNAL_e2f92eb0_4_k_cu_42ebeac0_100234cuda3std3__45__cpo4cendE
	.align		8
        /*0030*/ 	.dword	_ZN40_INTERNAL_e2f92eb0_4_k_cu_42ebeac0_100234cuda3std3__442_GLOBAL__N__e2f92eb0_4_k_cu_42ebeac0_100236ignoreE
	.align		8
        /*0038*/ 	.dword	_ZN40_INTERNAL_e2f92eb0_4_k_cu_42ebeac0_100234cuda3std3__419piecewise_constructE
	.align		8
        /*0040*/ 	.dword	_ZN40_INTERNAL_e2f92eb0_4_k_cu_42ebeac0_100234cuda3std3__48in_placeE
	.align		8
        /*0048*/ 	.dword	_ZN40_INTERNAL_e2f92eb0_4_k_cu_42ebeac0_100234cuda3std6ranges3__45__cpo4swapE
	.align		8
        /*0050*/ 	.dword	_ZN40_INTERNAL_e2f92eb0_4_k_cu_42ebeac0_100234cuda3std6ranges3__45__cpo9iter_moveE
	.align		8
        /*0058*/ 	.dword	_ZN40_INTERNAL_e2f92eb0_4_k_cu_42ebeac0_100234cute7productE
	.align		8
        /*0060*/ 	.dword	_ZN40_INTERNAL_e2f92eb0_4_k_cu_42ebeac0_100234cute1_E
	.align		8
        /*0068*/ 	.dword	$str$22
	.align		8
        /*0070*/ 	.dword	$str$23


//--------------------- .text._ZN7cutlass13device_kernelINS_4gemm6kernel13GemmUniversalIN4cute5tupleIJiiiiEEENS1_10collective13CollectiveMmaINS1_34MainloopSm90TmaGmmaWarpSpecializedILi32ENS5_IJNS4_1CILi2EEENSA_ILi1EEESC_EEENS1_32KernelTmaWarpSpecializedPingpongEEENS5_IJNSA_ILi64EEENSA_ILi48EEENSA_ILi32EEEEEENS_10bfloat16_tENS5_IJlSC_lEEESK_SL_NS4_8TiledMMAINS4_8MMA_AtomIJNS4_4SM904GMMA27MMA_64x16x16_F32BF16BF16_SSILNSP_5MajorE0ELSR_0ELNSP_7ScaleInE1ELSS_1EEEEEENS4_6LayoutINS5_IJSC_SC_SC_EEENS5_IJNSA_ILi0EEESX_SX_EEEEENS5_IJNS4_10UnderscoreES10_S10_EEEEENS4_13SM90_TMA_LOADENS4_14ComposedLayoutINS4_7SwizzleILi2ELi4ELi3EEENS4_18smem_ptr_flag_bitsILi16EEENSV_INS5_IJNSA_ILi8EEESI_EEENS5_IJSI_SC_EEEEEEEvNS4_8identityENS4_23SM90_TMA_LOAD_MULTICASTES1D_vS1E_EENS_8epilogue10collective6detail29Sm90TmaWarpSpecializedAdapterINS1I_15DefaultEpilogueISK_SL_SL_NS1H_6thread17LinearCombinationISK_Li1EffLNS1M_9ScaleType4KindE0ELNS_15FloatRoundStyleE2ESK_EENS1_15EpilogueDefaultEEEEEvvEEEEvNT_6ParamsE --------------------------
	.section	.text._ZN7cutlass13device_kernelINS_4gemm6kernel13GemmUniversalIN4cute5tupleIJiiiiEEENS1_10collective13CollectiveMmaINS1_34MainloopSm90TmaGmmaWarpSpecializedILi32ENS5_IJNS4_1CILi2EEENSA_ILi1EEESC_EEENS1_32KernelTmaWarpSpecializedPingpongEEENS5_IJNSA_ILi64EEENSA_ILi48EEENSA_ILi32EEEEEENS_10bfloat16_tENS5_IJlSC_lEEESK_SL_NS4_8TiledMMAINS4_8MMA_AtomIJNS4_4SM904GMMA27MMA_64x16x16_F32BF16BF16_SSILNSP_5MajorE0ELSR_0ELNSP_7ScaleInE1ELSS_1EEEEEENS4_6LayoutINS5_IJSC_SC_SC_EEENS5_IJNSA_ILi0EEESX_SX_EEEEENS5_IJNS4_10UnderscoreES10_S10_EEEEENS4_13SM90_TMA_LOADENS4_14ComposedLayoutINS4_7SwizzleILi2ELi4ELi3EEENS4_18smem_ptr_flag_bitsILi16EEENSV_INS5_IJNSA_ILi8EEESI_EEENS5_IJSI_SC_EEEEEEEvNS4_8identityENS4_23SM90_TMA_LOAD_MULTICASTES1D_vS1E_EENS_8epilogue10collective6detail29Sm90TmaWarpSpecializedAdapterINS1I_15DefaultEpilogueISK_SL_SL_NS1H_6thread17LinearCombinationISK_Li1EffLNS1M_9ScaleType4KindE0ELNS_15FloatRoundStyleE2ESK_EENS1_15EpilogueDefaultEEEEEvvEEEEvNT_6ParamsE,"ax",@progbits
	.align	128
.text._ZN7cutlass13device_kernelINS_4gemm6kernel13GemmUniversalIN4cute5tupleIJiiiiEEENS1_10collective13CollectiveMmaINS1_34MainloopSm90TmaGmmaWarpSpecializedILi32ENS5_IJNS4_1CILi2EEENSA_ILi1EEESC_EEENS1_32KernelTmaWarpSpecializedPingpongEEENS5_IJNSA_ILi64EEENSA_ILi48EEENSA_ILi32EEEEEENS_10bfloat16_tENS5_IJlSC_lEEESK_SL_NS4_8TiledMMAINS4_8MMA_AtomIJNS4_4SM904GMMA27MMA_64x16x16_F32BF16BF16_SSILNSP_5MajorE0ELSR_0ELNSP_7ScaleInE1ELSS_1EEEEEENS4_6LayoutINS5_IJSC_SC_SC_EEENS5_IJNSA_ILi0EEESX_SX_EEEEENS5_IJNS4_10UnderscoreES10_S10_EEEEENS4_13SM90_TMA_LOADENS4_14ComposedLayoutINS4_7SwizzleILi2ELi4ELi3EEENS4_18smem_ptr_flag_bitsILi16EEENSV_INS5_IJNSA_ILi8EEESI_EEENS5_IJSI_SC_EEEEEEEvNS4_8identityENS4_23SM90_TMA_LOAD_MULTICASTES1D_vS1E_EENS_8epilogue10collective6detail29Sm90TmaWarpSpecializedAdapterINS1I_15DefaultEpilogueISK_SL_SL_NS1H_6thread17LinearCombinationISK_Li1EffLNS1M_9ScaleType4KindE0ELNS_15FloatRoundStyleE2ESK_EENS1_15EpilogueDefaultEEEEEvvEEEEvNT_6ParamsE:
        .type           _ZN7cutlass13device_kernelINS_4gemm6kernel13GemmUniversalIN4cute5tupleIJiiiiEEENS1_10collective13CollectiveMmaINS1_34MainloopSm90TmaGmmaWarpSpecializedILi32ENS5_IJNS4_1CILi2EEENSA_ILi1EEESC_EEENS1_32KernelTmaWarpSpecializedPingpongEEENS5_IJNSA_ILi64EEENSA_ILi48EEENSA_ILi32EEEEEENS_10bfloat16_tENS5_IJlSC_lEEESK_SL_NS4_8TiledMMAINS4_8MMA_AtomIJNS4_4SM904GMMA27MMA_64x16x16_F32BF16BF16_SSILNSP_5MajorE0ELSR_0ELNSP_7ScaleInE1ELSS_1EEEEEENS4_6LayoutINS5_IJSC_SC_SC_EEENS5_IJNSA_ILi0EEESX_SX_EEEEENS5_IJNS4_10UnderscoreES10_S10_EEEEENS4_13SM90_TMA_LOADENS4_14ComposedLayoutINS4_7SwizzleILi2ELi4ELi3EEENS4_18smem_ptr_flag_bitsILi16EEENSV_INS5_IJNSA_ILi8EEESI_EEENS5_IJSI_SC_EEEEEEEvNS4_8identityENS4_23SM90_TMA_LOAD_MULTICASTES1D_vS1E_EENS_8epilogue10collective6detail29Sm90TmaWarpSpecializedAdapterINS1I_15DefaultEpilogueISK_SL_SL_NS1H_6thread17LinearCombinationISK_Li1EffLNS1M_9ScaleType4KindE0ELNS_15FloatRoundStyleE2ESK_EENS1_15EpilogueDefaultEEEEEvvEEEEvNT_6ParamsE,@function
        .size           _ZN7cutlass13device_kernelINS_4gemm6kernel13GemmUniversalIN4cute5tupleIJiiiiEEENS1_10collective13CollectiveMmaINS1_34MainloopSm90TmaGmmaWarpSpecializedILi32ENS5_IJNS4_1CILi2EEENSA_ILi1EEESC_EEENS1_32KernelTmaWarpSpecializedPingpongEEENS5_IJNSA_ILi64EEENSA_ILi48EEENSA_ILi32EEEEEENS_10bfloat16_tENS5_IJlSC_lEEESK_SL_NS4_8TiledMMAINS4_8MMA_AtomIJNS4_4SM904GMMA27MMA_64x16x16_F32BF16BF16_SSILNSP_5MajorE0ELSR_0ELNSP_7ScaleInE1ELSS_1EEEEEENS4_6LayoutINS5_IJSC_SC_SC_EEENS5_IJNSA_ILi0EEESX_SX_EEEEENS5_IJNS4_10UnderscoreES10_S10_EEEEENS4_13SM90_TMA_LOADENS4_14ComposedLayoutINS4_7SwizzleILi2ELi4ELi3EEENS4_18smem_ptr_flag_bitsILi16EEENSV_INS5_IJNSA_ILi8EEESI_EEENS5_IJSI_SC_EEEEEEEvNS4_8identityENS4_23SM90_TMA_LOAD_MULTICASTES1D_vS1E_EENS_8epilogue10collective6detail29Sm90TmaWarpSpecializedAdapterINS1I_15DefaultEpilogueISK_SL_SL_NS1H_6thread17LinearCombinationISK_Li1EffLNS1M_9ScaleType4KindE0ELNS_15FloatRoundStyleE2ESK_EENS1_15EpilogueDefaultEEEEEvvEEEEvNT_6ParamsE,(.L_x_177 - _ZN7cutlass13device_kernelINS_4gemm6kernel13GemmUniversalIN4cute5tupleIJiiiiEEENS1_10collective13CollectiveMmaINS1_34MainloopSm90TmaGmmaWarpSpecializedILi32ENS5_IJNS4_1CILi2EEENSA_ILi1EEESC_EEENS1_32KernelTmaWarpSpecializedPingpongEEENS5_IJNSA_ILi64EEENSA_ILi48EEENSA_ILi32EEEEEENS_10bfloat16_tENS5_IJlSC_lEEESK_SL_NS4_8TiledMMAINS4_8MMA_AtomIJNS4_4SM904GMMA27MMA_64x16x16_F32BF16BF16_SSILNSP_5MajorE0ELSR_0ELNSP_7ScaleInE1ELSS_1EEEEEENS4_6LayoutINS5_IJSC_SC_SC_EEENS5_IJNSA_ILi0EEESX_SX_EEEEENS5_IJNS4_10UnderscoreES10_S10_EEEEENS4_13SM90_TMA_LOADENS4_14ComposedLayoutINS4_7SwizzleILi2ELi4ELi3EEENS4_18smem_ptr_flag_bitsILi16EEENSV_INS5_IJNSA_ILi8EEESI_EEENS5_IJSI_SC_EEEEEEEvNS4_8identityENS4_23SM90_TMA_LOAD_MULTICASTES1D_vS1E_EENS_8epilogue10collective6detail29Sm90TmaWarpSpecializedAdapterINS1I_15DefaultEpilogueISK_SL_SL_NS1H_6thread17LinearCombinationISK_Li1EffLNS1M_9ScaleType4KindE0ELNS_15FloatRoundStyleE2ESK_EENS1_15EpilogueDefaultEEEEEvvEEEEvNT_6ParamsE)
        .other          _ZN7cutlass13device_kernelINS_4gemm6kernel13GemmUniversalIN4cute5tupleIJiiiiEEENS1_10collective13CollectiveMmaINS1_34MainloopSm90TmaGmmaWarpSpecializedILi32ENS5_IJNS4_1CILi2EEENSA_ILi1EEESC_EEENS1_32KernelTmaWarpSpecializedPingpongEEENS5_IJNSA_ILi64EEENSA_ILi48EEENSA_ILi32EEEEEENS_10bfloat16_tENS5_IJlSC_lEEESK_SL_NS4_8TiledMMAINS4_8MMA_AtomIJNS4_4SM904GMMA27MMA_64x16x16_F32BF16BF16_SSILNSP_5MajorE0ELSR_0ELNSP_7ScaleInE1ELSS_1EEEEEENS4_6LayoutINS5_IJSC_SC_SC_EEENS5_IJNSA_ILi0EEESX_SX_EEEEENS5_IJNS4_10UnderscoreES10_S10_EEEEENS4_13SM90_TMA_LOADENS4_14ComposedLayoutINS4_7SwizzleILi2ELi4ELi3EEENS4_18smem_ptr_flag_bitsILi16EEENSV_INS5_IJNSA_ILi8EEESI_EEENS5_IJSI_SC_EEEEEEEvNS4_8identityENS4_23SM90_TMA_LOAD_MULTICASTES1D_vS1E_EENS_8epilogue10collective6detail29Sm90TmaWarpSpecializedAdapterINS1I_15DefaultEpilogueISK_SL_SL_NS1H_6thread17LinearCombinationISK_Li1EffLNS1M_9ScaleType4KindE0ELNS_15FloatRoundStyleE2ESK_EENS1_15EpilogueDefaultEEEEEvvEEEEvNT_6ParamsE,@"STO_CUDA_ENTRY STV_DEFAULT"
_ZN7cutlass13device_kernelINS_4gemm6kernel13GemmUniversalIN4cute5tupleIJiiiiEEENS1_10collective13CollectiveMmaINS1_34MainloopSm90TmaGmmaWarpSpecializedILi32ENS5_IJNS4_1CILi2EEENSA_ILi1EEESC_EEENS1_32KernelTmaWarpSpecializedPingpongEEENS5_IJNSA_ILi64EEENSA_ILi48EEENSA_ILi32EEEEEENS_10bfloat16_tENS5_IJlSC_lEEESK_SL_NS4_8TiledMMAINS4_8MMA_AtomIJNS4_4SM904GMMA27MMA_64x16x16_F32BF16BF16_SSILNSP_5MajorE0ELSR_0ELNSP_7ScaleInE1ELSS_1EEEEEENS4_6LayoutINS5_IJSC_SC_SC_EEENS5_IJNSA_ILi0EEESX_SX_EEEEENS5_IJNS4_10UnderscoreES10_S10_EEEEENS4_13SM90_TMA_LOADENS4_14ComposedLayoutINS4_7SwizzleILi2ELi4ELi3EEENS4_18smem_ptr_flag_bitsILi16EEENSV_INS5_IJNSA_ILi8EEESI_EEENS5_IJSI_SC_EEEEEEEvNS4_8identityENS4_23SM90_TMA_LOAD_MULTICASTES1D_vS1E_EENS_8epilogue10collective6detail29Sm90TmaWarpSpecializedAdapterINS1I_15DefaultEpilogueISK_SL_SL_NS1H_6thread17LinearCombinationISK_Li1EffLNS1M_9ScaleType4KindE0ELNS_15FloatRoundStyleE2ESK_EENS1_15EpilogueDefaultEEEEEvvEEEEvNT_6ParamsE:
[----:B------:R-:W0:Y:S01]  /*0000*/  LDC R1, c[0x0][0x28] ;  /* 0x00000a00ff017b82 */ /* 0x000e220000000800 */
[----:B------:R-:W1:Y:S01]  /*0010*/  S2R R3, SR_TID.X ;  /* 0x0000000000037919 */ /* 0x000e620000002100 */
[----:B------:R-:W-:Y:S01]  /*0020*/  ELECT P0, URZ, PT ;  /* 0x00000000003f782f */ /* 0x000fe20003800000 */
[----:B------:R-:W-:Y:S01]  /*0030*/  BSSY B0, `(.L_x_0) ;  /* 0x0000014000007945 */ /* 0x000fe20003800000 */
[--C-:B-1----:R-:W-:Y:S02]  /*0040*/  SHF.R.U32.HI R0, RZ, 0x5, R3.reuse ;  /* 0x00000005ff007819 */ /* 0x102fe40000011603 */
[----:B------:R-:W-:-:S03]  /*0050*/  SHF.R.U32.HI R5, RZ, 0x7, R3 ;  /* 0x00000007ff057819 */ /* 0x000fc60000011603 */
[----:B------:R-:W1:Y:S02]  /*0060*/  SHFL.IDX PT, R2, R0, RZ, 0x1f ;  /* 0x00001fff00027589 */ /* 0x000e6400000e0000 */
[----:B-1----:R-:W-:Y:S02]  /*0070*/  R2UR UR6, R2 ;  /* 0x00000000020672ca */ /* 0x002fe400000e0000 */
[----:B------:R1:W2:Y:S11]  /*0080*/  SHFL.IDX PT, R2, R5, RZ, 0x1f ;  /* 0x00001fff05027589 */ /* 0x0002b600000e0000 */
[----:B------:R-:W-:-:S02]  /*0090*/  USHF.R.S32.HI UR4, URZ, 0x1f, UR6 ;  /* 0x0000001f3f047899 */ /* 0x000fc40008011406 */
[----:B------:R-:W-:Y:S02]  /*00a0*/  ISETP.NE.OR P0, PT, RZ, UR6, !P0 ;  /* 0x00000006ff007c0c */ /* 0x000fe4000c705670 */
[----:B------:R-:W-:-:S04]  /*00b0*/  ULEA.HI UR4, UR4, UR6, URZ, 0x2 ;  /* 0x0000000604047291 */ /* 0x000fc8000f8f103f */
[----:B------:R-:W-:-:S04]  /*00c0*/  ULOP3.LUT UR4, UR4, 0xfffffffc, URZ, 0xc0, !UPT ;  /* 0xfffffffc04047892 */ /* 0x000fc8000f8ec03f */
[----:B------:R-:W-:-:S03]  /*00d0*/  UIADD3 UR6, UR6, -UR4, URZ ;  /* 0x8000000406067290 */ /* 0x000fc6000fffe03f */
[----:B012---:R-:W-:Y:S09]  /*00e0*/  @P0 BRA `(.L_x_1) ;  /* 0x0000000000200947 */ /* 0x007ff20003800000 */
[----:B------:R-:W-:Y:S02]  /*00f0*/  ULDC.64 UR4, c[0x0][0x198] ;  /* 0x0000660000047ab9 */ /* 0x000fe40000000a00 */
[----:B------:R-:W-:Y:S02]  /*0100*/  UIADD3 UR8, UP0, UR4, 0xf0, URZ ;  /* 0x000000f004087890 */ /* 0x000fe4000ff1e03f */
[----:B------:R-:W-:Y:S02]  /*0110*/  UIADD3 UR4, UP1, UR4, 0x1f0, URZ ;  /* 0x000001f004047890 */ /* 0x000fe4000ff3e03f */
[----:B------:R-:W-:Y:S02]  /*0120*/  UIADD3.X UR9, URZ, UR5, URZ, UP0, !UPT ;  /* 0x000000053f097290 */ /* 0x000fe400087fe43f */
[----:B------:R-:W-:-:S07]  /*0130*/  UIADD3.X UR5, URZ, UR5, URZ, UP1, !UPT ;  /* 0x000000053f057290 */ /* 0x000fce0008ffe43f */
[----:B------:R0:W-:Y:S02]  /*0140*/  UTMACCTL.PF [UR8] ;  /* 0x00000000080079b9 */ /* 0x0001e40008040000 */
[----:B------:R0:W-:Y:S02]  /*0150*/  UTMACCTL.PF [UR4] ;  /* 0x00000000040079b9 */ /* 0x0001e40008040000 */
[----:B0-----:R-:W-:Y:S01]  /*0160*/  NOP ;  /* 0x0000000000007918 */ /* 0x001fe20000000000 */
.L_x_1:
[----:B------:R-:W-:Y:S05]  /*0170*/  BSYNC B0 ;  /* 0x0000000000007941 */ /* 0x000fea0003800000 */
.L_x_0:
[----:B------:R-:W0:Y:S01]  /*0180*/  SHFL.IDX PT, R6, R0, RZ, 0x1f ;  /* 0x00001fff00067589 */ /* 0x000e2200000e0000 */
[----:B------:R-:W-:Y:S01]  /*0190*/  R2UR UR19, R2 ;  /* 0x00000000021372ca */ /* 0x000fe200000e0000 */
[----:B------:R-:W-:-:S04]  /*01a0*/  UISETP.NE.AND UP0, UPT, UR6, 0x3, UPT ;  /* 0x000000030600788c */ /* 0x000fc8000bf05270 */
[----:B------:R-:W-:-:S08]  /*01b0*/  UISETP.EQ.OR UP0, UPT, UR6, URZ, !UP0 ;  /* 0x0000003f0600728c */ /* 0x000fd0000c702670 */
[----:B------:R-:W-:Y:S02]  /*01c0*/  UIADD3 UR14, UR19, -0x1, URZ ;  /* 0xffffffff130e7890 */ /* 0x000fe4000fffe03f */
[----:B------:R-:W-:Y:S02]  /*01d0*/  UISETP.EQ.AND UP0, UPT, UR19, URZ, UP0 ;  /* 0x0000003f1300728c */ /* 0x000fe40008702270 */
[----:B------:R-:W-:Y:S02]  /*01e0*/  UISETP.GE.U32.AND UP1, UPT, UR14, 0x2, UPT ;  /* 0x000000020e00788c */ /* 0x000fe4000bf26070 */
[----:B------:R-:W-:Y:S01]  /*01f0*/  USEL UR36, URZ, 0x1, !UP0 ;  /* 0x000000013f247887 */ /* 0x000fe2000c000000 */
[----:B0-----:R-:W-:-:S03]  /*0200*/  ISETP.NE.AND P0, PT, R6, RZ, PT ;  /* 0x000000ff0600720c */ /* 0x001fc60003f05270 */
[----:B------:R-:W-:-:S10]  /*0210*/  USEL UR36, UR36, 0x2, UP1 ;  /* 0x0000000224247887 */ /* 0x000fd40008800000 */
[----:B------:R-:W-:Y:S05]  /*0220*/  @P0 BRA `(.L_x_2) ;  /* 0x0000000400440947 */ /* 0x000fea0003800000 */
[----:B------:R-:W-:Y:S01]  /*0230*/  ELECT P0, URZ, PT ;  /* 0x00000000003f782f */ /* 0x000fe20003800000 */
[----:B------:R-:W-:-:S12]  /*0240*/  BSSY B0, `(.L_x_2) ;  /* 0x000004f000007945 */ /* 0x000fd80003800000 */
[----:B------:R-:W-:Y:S05]  /*0250*/  @!P0 BRA `(.L_x_3) ;  /* 0x0000000400348947 */ /* 0x000fea0003800000 */
[----:B------:R-:W0:Y:S01]  /*0260*/  S2UR UR7, SR_CgaCtaId ;  /* 0x00000000000779c3 */ /* 0x000e220000008800 */
[----:B------:R-:W-:Y:S01]  /*0270*/  UMOV UR4, 0x400 ;  /* 0x0000040000047882 */ /* 0x000fe20000000000 */
[----:B------:R-:W-:Y:S01]  /*0280*/  UMOV UR5, 0x1 ;  /* 0x0000000100057882 */ /* 0x000fe20000000000 */
[----:B------:R-:W-:Y:S02]  /*0290*/  UMOV UR8, 0x2 ;  /* 0x0000000200087882 */ /* 0x000fe40000000000 */
[----:B------:R-:W-:-:S04]  /*02a0*/  UIADD3 UR8, -UR8, 0x100000, URZ ;  /* 0x0010000008087890 */ /* 0x000fc8000fffe13f */
[----:B------:R-:W-:Y:S02]  /*02b0*/  USHF.L.U32 UR9, UR8, 0xb, URZ ;  /* 0x0000000b08097899 */ /* 0x000fe4000800063f */
[----:B------:R-:W-:Y:S02]  /*02c0*/  USHF.L.U32 UR8, UR8, 0x1, URZ ;  /* 0x0000000108087899 */ /* 0x000fe4000800063f */
[----:B0-----:R-:W-:Y:S02]  /*02d0*/  ULEA UR7, UR7, UR4, 0x18 ;  /* 0x0000000407077291 */ /* 0x001fe4000f8ec03f */
[----:B------:R-:W-:-:S04]  /*02e0*/  UIADD3 UR4, -UR5, 0x100000, URZ ;  /* 0x0010000005047890 */ /* 0x000fc8000fffe13f */
[----:B------:R-:W-:Y:S02]  /*02f0*/  USHF.L.U32 UR5, UR4, 0xb, URZ ;  /* 0x0000000b04057899 */ /* 0x000fe4000800063f */
[----:B------:R-:W-:Y:S01]  /*0300*/  USHF.L.U32 UR4, UR4, 0x1, URZ ;  /* 0x0000000104047899 */ /* 0x000fe2000800063f */
[----:B------:R-:W0:Y:S11]  /*0310*/  FENCE.VIEW.ASYNC.S ;  /* 0x00000000000073c6 */ /* 0x000e360000000000 */
[----:B0-----:R0:W1:Y:S01]  /*0320*/  SYNCS.EXCH.64 URZ, [UR7], UR4 ;  /* 0x00000004073f75b2 */ /* 0x0010620008000100 */
[----:B------:R0:W2:Y:S01]  /*0330*/  SYNCS.EXCH.64 URZ, [UR7+0x100], UR8 ;  /* 0x00010008073f75b2 */ /* 0x0000a20008000100 */
[----:B------:R0:W3:Y:S01]  /*0340*/  SYNCS.EXCH.64 URZ, [UR7+0x8], UR4 ;  /* 0x00000804073f75b2 */ /* 0x0000e20008000100 */
[----:B------:R0:W4:Y:S01]  /*0350*/  SYNCS.EXCH.64 URZ, [UR7+0x108], UR8 ;  /* 0x00010808073f75b2 */ /* 0x0001220008000100 */
[----:B------:R0:W0:Y:S01]  /*0360*/  SYNCS.EXCH.64 URZ, [UR7+0x10], UR4 ;  /* 0x00001004073f75b2 */ /* 0x0000220008000100 */
        /* <DEDUP_REMOVED lines=59> */
[----:B-1234-:R-:W-:Y:S01]  /*0720*/  NOP ;  /* 0x0000000000007918 */ /* 0x01efe20000000000 */
.L_x_3:
[----:B0-----:R-:W-:Y:S05]  /*0730*/  BSYNC B0 ;  /* 0x0000000000007941 */ /* 0x001fea0003800000 */
.L_x_2:
[----:B------:R-:W0:Y:S01]  /*0740*/  S2UR UR15, SR_CTAID.X ;  /* 0x00000000000f79c3 */ /* 0x000e220000002500 */
[----:B------:R-:W-:Y:S01]  /*0750*/  SHF.R.S32.HI R2, RZ, 0x1f, R3 ;  /* 0x0000001fff027819 */ /* 0x000fe20000011403 */
[----:B------:R-:W1:Y:S01]  /*0760*/  SHFL.IDX PT, R7, R0, RZ, 0x1f ;  /* 0x00001fff00077589 */ /* 0x000e6200000e0000 */
[----:B------:R-:W-:Y:S02]  /*0770*/  ELECT P0, URZ, PT ;  /* 0x00000000003f782f */ /* 0x000fe40003800000 */
[----:B------:R-:W-:Y:S01]  /*0780*/  SHF.R.S32.HI R11, RZ, 0x1f, R6 ;  /* 0x0000001fff0b7819 */ /* 0x000fe20000011406 */
[----:B------:R-:W-:Y:S01]  /*0790*/  ULDC UR4, c[0x0][0x150] ;  /* 0x0000540000047ab9 */ /* 0x000fe20000000800 */
[----:B------:R-:W-:Y:S01]  /*07a0*/  LEA.HI R2, R2, R3, RZ, 0x7 ;  /* 0x0000000302027211 */ /* 0x000fe200078f38ff */
[----:B------:R-:W2:Y:S01]  /*07b0*/  SHFL.IDX PT, R8, R0, RZ, 0x1f ;  /* 0x00001fff00087589 */ /* 0x000ea200000e0000 */
[----:B------:R-:W3:Y:S01]  /*07c0*/  S2UR UR8, SR_CTAID.Y ;  /* 0x00000000000879c3 */ /* 0x000ee20000002600 */
[----:B------:R-:W-:-:S02]  /*07d0*/  ELECT P1, URZ, PT ;  /* 0x00000000003f782f */ /* 0x000fc40003820000 */
[----:B------:R-:W-:Y:S01]  /*07e0*/  LOP3.LUT R2, R2, 0xffffff80, RZ, 0xc0, !PT ;  /* 0xffffff8002027812 */ /* 0x000fe200078ec0ff */
[----:B------:R-:W-:Y:S01]  /*07f0*/  ULDC UR7, c[0x0][0x144] ;  /* 0x0000510000077ab9 */ /* 0x000fe20000000800 */
[----:B------:R-:W-:Y:S01]  /*0800*/  LEA.HI R11, R11, R6, RZ, 0x2 ;  /* 0x000000060b0b7211 */ /* 0x000fe200078f10ff */
[----:B------:R-:W-:Y:S01]  /*0810*/  UMOV UR18, 0x80 ;  /* 0x0000008000127882 */ /* 0x000fe20000000000 */
[----:B------:R-:W-:Y:S01]  /*0820*/  NOP ;  /* 0x0000000000007918 */ /* 0x000fe20000000000 */
[----:B------:R-:W-:Y:S01]  /*0830*/  IMAD.IADD R4, R3, 0x1, -R2 ;  /* 0x0000000103047824 */ /* 0x000fe200078e0a02 */
[----:B------:R-:W-:Y:S01]  /*0840*/  LOP3.LUT R11, R11, 0x3ffffffc, RZ, 0xc0, !PT ;  /* 0x3ffffffc0b0b7812 */ /* 0x000fe200078ec0ff */
[----:B------:R-:W-:Y:S01]  /*0850*/  NOP ;  /* 0x0000000000007918 */ /* 0x000fe20000000000 */
[----:B------:R-:W-:Y:S01]  /*0860*/  ULDC UR17, c[0x0][0x148] ;  /* 0x0000520000117ab9 */ /* 0x000fe20000000800 */
[----:B------:R4:W4:Y:S01]  /*0870*/  SHFL.IDX PT, R57, R5, RZ, 0x1f ;  /* 0x00001fff05397589 */ /* 0x00092200000e0000 */
[----:B------:R-:W-:Y:S01]  /*0880*/  SHF.R.S32.HI R9, RZ, 0x1f, R4 ;  /* 0x0000001fff097819 */ /* 0x000fe20000011404 */
[----:B------:R-:W-:Y:S01]  /*0890*/  IMAD.IADD R11, R6, 0x1, -R11 ;  /* 0x00000001060b7824 */ /* 0x000fe200078e0a0b */
[----:B------:R-:W-:Y:S01]  /*08a0*/  ISETP.NE.AND P2, PT, RZ, UR19, PT ;  /* 0x00000013ff007c0c */ /* 0x000fe2000bf45270 */
[----:B------:R-:W-:Y:S01]  /*08b0*/  IMAD.MOV.U32 R22, RZ, RZ, 0x1 ;  /* 0x00000001ff167424 */ /* 0x000fe200078e00ff */
[----:B0-----:R-:W-:-:S02]  /*08c0*/  I2FP.F32.U32 R10, UR15 ;  /* 0x0000000f000a7c45 */ /* 0x001fc40008201000 */
[----:B------:R-:W-:Y:S02]  /*08d0*/  LEA.HI R2, R9, R4, RZ, 0x3 ;  /* 0x0000000409027211 */ /* 0x000fe400078f18ff */
[----:B-1----:R-:W-:Y:S01]  /*08e0*/  ISETP.NE.OR P0, PT, R7, RZ, !P0 ;  /* 0x000000ff0700720c */ /* 0x002fe20004705670 */
[----:B------:R-:W-:Y:S01]  /*08f0*/  FMUL R10, R10, UR4 ;  /* 0x000000040a0a7c20 */ /* 0x000fe20008400000 */
[--C-:B------:R-:W-:Y:S01]  /*0900*/  SHF.R.S32.HI R7, RZ, 0x3, R2.reuse ;  /* 0x00000003ff077819 */ /* 0x100fe20000011402 */
[----:B------:R-:W-:Y:S01]  /*0910*/  ULDC UR4, c[0x0][0x154] ;  /* 0x0000550000047ab9 */ /* 0x000fe20000000800 */
[----:B------:R-:W-:Y:S02]  /*0920*/  SHF.R.S32.HI R2, RZ, 0x1f, R2 ;  /* 0x0000001fff027819 */ /* 0x000fe40000011402 */
[----:B--2---:R-:W-:Y:S01]  /*0930*/  ISETP.NE.OR P1, PT, R8, RZ, !P1 ;  /* 0x000000ff0800720c */ /* 0x004fe20004f25670 */
[----:B------:R-:W0:Y:S01]  /*0940*/  F2I.U32.TRUNC.NTZ R10, R10 ;  /* 0x0000000a000a7305 */ /* 0x000e22000020f000 */
[----:B------:R-:W-:-:S02]  /*0950*/  LEA.HI R2, R2, R7, RZ, 0x2 ;  /* 0x0000000702027211 */ /* 0x000fc400078f10ff */
[----:B---3--:R-:W-:Y:S02]  /*0960*/  I2FP.F32.U32 R0, UR8 ;  /* 0x0000000800007c45 */ /* 0x008fe40008201000 */
[----:B------:R-:W-:Y:S01]  /*0970*/  LOP3.LUT R2, R2, 0xfffffffc, RZ, 0xc0, !PT ;  /* 0xfffffffc02027812 */ /* 0x000fe200078ec0ff */
[----:B------:R-:W-:Y:S02]  /*0980*/  VOTEU.ALL UP0, P0 ;  /* 0x00000000003f7886 */ /* 0x000fe40000000000 */
[----:B------:R-:W-:Y:S02]  /*0990*/  FMUL R6, R0, UR4 ;  /* 0x0000000400067c20 */ /* 0x000fe40008400000 */
[----:B------:R-:W-:Y:S01]  /*09a0*/  IMAD.IADD R2, R7, 0x1, -R2 ;  /* 0x0000000107027824 */ /* 0x000fe200078e0a02 */
[----:B------:R-:W1:Y:S01]  /*09b0*/  @!UP0 S2UR UR11, SR_CgaCtaId ;  /* 0x00000000000b89c3 */ /* 0x000e620000008800 */
[----:B------:R-:W-:Y:S01]  /*09c0*/  VOTEU.ALL UP1, P1 ;  /* 0x00000000003f7886 */ /* 0x000fe20000820000 */
[----:B------:R-:W-:Y:S01]  /*09d0*/  @!UP0 UMOV UR10, 0x400 ;  /* 0x00000400000a8882 */ /* 0x000fe20000000000 */
[----:B------:R-:W-:Y:S01]  /*09e0*/  IMAD R2, R11, 0x4, R2 ;  /* 0x000000040b027824 */ /* 0x000fe200078e0202 */
[----:B0-----:R-:W-:Y:S01]  /*09f0*/  R2UR UR4, R10 ;  /* 0x000000000a0472ca */ /* 0x001fe200000e0000 */
[----:B------:R-:W0:Y:S01]  /*0a00*/  F2I.U32.TRUNC.NTZ R6, R6 ;  /* 0x0000000600067305 */ /* 0x000e22000020f000 */
[----:B------:R-:W-:Y:S01]  /*0a10*/  @!UP1 UMOV UR13, 0x400 ;  /* 0x00000400000d9882 */ /* 0x000fe20000000000 */
[C---:B------:R-:W-:Y:S01]  /*0a20*/  IMAD.SHL.U32 R23, R2.reuse, 0x4, RZ ;  /* 0x0000000402177824 */ /* 0x040fe200078e00ff */
[----:B------:R-:W-:Y:S01]  /*0a30*/  LEA.HI R0, R2, R2, RZ, 0x1 ;  /* 0x0000000202007211 */ /* 0x000fe200078f08ff */
[----:B------:R-:W2:Y:S01]  /*0a40*/  @!UP1 S2UR UR16, SR_CgaCtaId ;  /* 0x00000000001099c3 */ /* 0x000ea20000008800 */
[----:B------:R-:W-:Y:S01]  /*0a50*/  VOTEU.ALL UP2, P1 ;  /* 0x00000000003f7886 */ /* 0x000fe20000840000 */
[----:B------:R-:W-:Y:S01]  /*0a60*/  VOTEU.ALL UP3, P1 ;  /* 0x00000000003f7886 */ /* 0x000fe20000860000 */
[----:B------:R-:W-:Y:S01]  /*0a70*/  LOP3.LUT R7, R0, 0xfffffffe, RZ, 0xc0, !PT ;  /* 0xfffffffe00077812 */ /* 0x000fe200078ec0ff */
[----:B------:R-:W-:Y:S01]  /*0a80*/  VOTEU.ALL UP4, P1 ;  /* 0x00000000003f7886 */ /* 0x000fe20000880000 */
[----:B------:R-:W-:Y:S01]  /*0a90*/  LOP3.LUT R23, R2, 0xc, R23, 0x78, !PT ;  /* 0x0000000c02177812 */ /* 0x000fe200078e7817 */
[----:B------:R-:W-:-:S02]  /*0aa0*/  VOTEU.ALL UP5, P1 ;  /* 0x00000000003f7886 */ /* 0x000fc400008a0000 */
[----:B------:R-:W-:Y:S01]  /*0ab0*/  IMAD.IADD R7, R2, 0x1, -R7 ;  /* 0x0000000102077824 */ /* 0x000fe200078e0a07 */
[----:B------:R-:W-:Y:S01]  /*0ac0*/  UIADD3 UR4, -UR4, URZ, URZ ;  /* 0x0000003f04047290 */ /* 0x000fe2000fffe13f */
[----:B------:R-:W3:Y:S01]  /*0ad0*/  LDC R2, c[0x0][0x140] ;  /* 0x00005000ff027b82 */ /* 0x000ee20000000800 */
[----:B0-----:R-:W-:Y:S02]  /*0ae0*/  R2UR UR9, R6 ;  /* 0x00000000060972ca */ /* 0x001fe400000e0000 */
[----:B------:R-:W-:Y:S02]  /*0af0*/  UIMAD UR7, UR7, UR4, UR15 ;  /* 0x00000004070772a4 */ /* 0x000fe4000f8e020f */
[----:B-1----:R-:W-:Y:S01]  /*0b00*/  @!UP0 ULEA UR12, UR11, UR10, 0x18 ;  /* 0x0000000a0b0c8291 */ /* 0x002fe2000f8ec03f */
[----:B------:R-:W-:Y:S01]  /*0b10*/  UMOV UR4, 0x20 ;  /* 0x0000002000047882 */ /* 0x000fe20000000000 */
[----:B------:R-:W-:-:S04]  /*0b20*/  @!UP1 UIADD3 UR10, -UR18, 0x100000, URZ ;  /* 0x00100000120a9890 */ /* 0x000fc8000fffe13f */
[----:B------:R-:W-:Y:S02]  /*0b30*/  @!UP1 USHF.L.U32 UR11, UR10, 0xb, URZ ;  /* 0x0000000b0a0b9899 */ /* 0x000fe4000800063f */
[----:B------:R-:W-:Y:S01]  /*0b40*/  @!UP1 USHF.L.U32 UR10, UR10, 0x1, URZ ;  /* 0x000000010a0a9899 */ /* 0x000fe2000800063f */
[----:B------:R-:W-:Y:S01]  /*0b50*/  ISETP.NE.AND P3, PT, R7, UR7, PT ;  /* 0x0000000707007c0c */ /* 0x000fe2000bf65270 */
[----:B------:R-:W-:-:S04]  /*0b60*/  @!UP0 UIADD3 UR4, -UR4, 0x100000, URZ ;  /* 0x0010000004048890 */ /* 0x000fc8000fffe13f */
[----:B------:R-:W-:Y:S02]  /*0b70*/  @!UP0 USHF.L.U32 UR5, UR4, 0xb, URZ ;  /* 0x0000000b04058899 */ /* 0x000fe4000800063f */
[----:B------:R-:W-:Y:S01]  /*0b80*/  @!UP0 USHF.L.U32 UR4, UR4, 0x1, URZ ;  /* 0x0000000104048899 */ /* 0x000fe2000800063f */
[----:B------:R-:W-:Y:S01]  /*0b90*/  VOTEU.ALL UP0, P0 ;  /* 0x00000000003f7886 */ /* 0x000fe20000000000 */
[----:B--2---:R-:W-:Y:S01]  /*0ba0*/  @!UP1 ULEA UR13, UR16, UR13, 0x18 ;  /* 0x0000000d100d9291 */ /* 0x004fe2000f8ec03f */
[----:B------:R-:W-:Y:S01]  /*0bb0*/  VOTEU.ALL UP1, P0 ;  /* 0x00000000003f7886 */ /* 0x000fe20000020000 */
[----:B------:R-:W-:Y:S01]  /*0bc0*/  UIADD3 UR9, -UR9, URZ, URZ ;  /* 0x0000003f09097290 */ /* 0x000fe2000fffe13f */
[----:B------:R-:W-:Y:S01]  /*0bd0*/  LOP3.LUT P0, RZ, R4, 0x7, RZ, 0xc0, !PT ;  /* 0x0000000704ff7812 */ /* 0x000fe2000780c0ff */
[----:B------:R-:W0:Y:S06]  /*0be0*/  FENCE.VIEW.ASYNC.S ;  /* 0x00000000000073c6 */ /* 0x000e2c0000000000 */
[----:B0-----:R-:W0:Y:S01]  /*0bf0*/  @!UP0 SYNCS.EXCH.64 URZ, [UR12+0x230], UR4 ;  /* 0x000230040c3f85b2 */ /* 0x001e220008000100 */
[----:B------:R-:W-:-:S02]  /*0c00*/  @P3 LEA.HI R0, R23, R23, RZ, 0x1 ;  /* 0x0000001717003211 */ /* 0x000fc400078f08ff */
[----:B---3--:R-:W-:Y:S02]  /*0c10*/  ISETP.EQ.U32.AND P1, PT, R2, 0x1, PT ;  /* 0x000000010200780c */ /* 0x008fe40003f22070 */
[----:B------:R-:W-:Y:S02]  /*0c20*/  @P3 SHF.R.S32.HI R0, RZ, 0x1, R0 ;  /* 0x00000001ff003819 */ /* 0x000fe40000011400 */
[----:B------:R-:W-:-:S04]  /*0c30*/  ISETP.LT.U32.AND P0, PT, R23, 0x2, !P0 ;  /* 0x000000021700780c */ /* 0x000fc80004701070 */
[----:B----4-:R-:W-:Y:S01]  /*0c40*/  SEL R5, RZ, 0x1, !P0 ;  /* 0x00000001ff057807 */ /* 0x010fe20004000000 */
[----:B------:R1:W2:Y:S01]  /*0c50*/  @!UP1 SYNCS.EXCH.64 URZ, [UR12+0x238], UR4 ;  /* 0x000238040c3f95b2 */ /* 0x0002a20008000100 */
[----:B------:R-:W-:Y:S01]  /*0c60*/  NOP ;  /* 0x0000000000007918 */ /* 0x000fe20000000000 */
[----:B-1----:R-:W-:Y:S01]  /*0c70*/  UIMAD UR4, UR17, UR9, UR8 ;  /* 0x00000009110472a4 */ /* 0x002fe2000f8e0208 */
[----:B------:R1:W3:Y:S05]  /*0c80*/  @!UP2 SYNCS.EXCH.64 URZ, [UR13+0x210], UR10 ;  /* 0x0002100a0d3fa5b2 */ /* 0x0002ea0008000100 */
[----:B------:R-:W-:-:S04]  /*0c90*/  @P3 ISETP.NE.AND P4, PT, R0, UR4, PT ;  /* 0x0000000400003c0c */ /* 0x000fc8000bf85270 */
[----:B------:R-:W-:-:S04]  /*0ca0*/  @P3 SEL R22, RZ, 0x1, P4 ;  /* 0x00000001ff163807 */ /* 0x000fc80002000000 */
[----:B------:R-:W-:Y:S01]  /*0cb0*/  LOP3.LUT R22, R22, R5, RZ, 0xc0, !PT ;  /* 0x0000000516167212 */ /* 0x000fe200078ec0ff */
[----:B------:R1:W4:Y:S01]  /*0cc0*/  @!UP3 SYNCS.EXCH.64 URZ, [UR13+0x218], UR10 ;  /* 0x0002180a0d3fb5b2 */ /* 0x0003220008000100 */
[----:B------:R1:W0:Y:S01]  /*0cd0*/  @!UP4 SYNCS.EXCH.64 URZ, [UR13+0x220], UR10 ;  /* 0x0002200a0d3fc5b2 */ /* 0x0002220008000100 */
[----:B------:R1:W0:Y:S01]  /*0ce0*/  @!UP5 SYNCS.EXCH.64 URZ, [UR13+0x228], UR10 ;  /* 0x0002280a0d3fd5b2 */ /* 0x0002220008000100 */
[----:B------:R-:W-:Y:S01]  /*0cf0*/  NOP ;  /* 0x0000000000007918 */ /* 0x000fe20000000000 */
[----:B-1----:R-:W-:Y:S05]  /*0d00*/  @!P1 BRA `(.L_x_4) ;  /* 0x0000000000089947 */ /* 0x002fea0003800000 */
[----:B0-234-:R-:W-:Y:S01]  /*0d10*/  UCGABAR_ARV ;  /* 0x00000000000079c7 */ /* 0x01dfe20008000000 */
[----:B------:R-:W-:Y:S05]  /*0d20*/  BRA `(.L_x_5) ;  /* 0x0000000000047947 */ /* 0x000fea0003800000 */
.L_x_4:
[----:B0-234-:R-:W-:Y:S01]  /*0d30*/  NOP ;  /* 0x0000000000007918 */ /* 0x01dfe20000000000 */
.L_x_5:
[----:B------:R-:W-:Y:S01]  /*0d40*/  ULDC.64 UR4, c[0x0][0x598] ;  /* 0x0001660000047ab9 */ /* 0x000fe20000000a00 */
[----:B------:R-:W-:Y:S01]  /*0d50*/  ULDC.64 UR56, c[0x0][0x208] ;  /* 0x0000820000387ab9 */ /* 0x000fe20000000a00 */
[----:B------:R-:W-:-:S04]  /*0d60*/  ISETP.NE.U32.AND P0, PT, RZ, UR4, PT ;  /* 0x00000004ff007c0c */ /* 0x000fc8000bf05070 */
[----:B------:R-:W-:-:S13]  /*0d70*/  ISETP.NE.AND.EX P0, PT, RZ, UR5, PT, P0 ;  /* 0x00000005ff007c0c */ /* 0x000fda000bf05300 */
[----:B------:R-:W-:Y:S05]  /*0d80*/  @!P0 BRA `(.L_x_6) ;  /* 0x00000000001c8947 */ /* 0x000fea0003800000 */
[----:B------:R-:W0:Y:S02]  /*0d90*/  LDC.64 R6, c[0x0][0x598] ;  /* 0x00016600ff067b82 */ /* 0x000e240000000a00 */
[----:B0-----:R-:W2:Y:S02]  /*0da0*/  LDG.E.64 R6, desc[UR56][R6.64] ;  /* 0x0000003806067981 */ /* 0x001ea4000c1e1b00 */
[----:B--2---:R-:W-:-:S04]  /*0db0*/  ISETP.NE.U32.AND P0, PT, R6, RZ, PT ;  /* 0x000000ff0600720c */ /* 0x004fc80003f05070 */
[----:B------:R-:W-:-:S13]  /*0dc0*/  ISETP.NE.AND.EX P0, PT, R7, RZ, PT, P0 ;  /* 0x000000ff0700720c */ /* 0x000fda0003f05300 */
[----:B------:R-:W-:Y:S05]  /*0dd0*/  @!P0 BRA `(.L_x_6) ;  /* 0x0000000000088947 */ /* 0x000fea0003800000 */
[----:B------:R0:W5:Y:S01]  /*0de0*/  LD.E R48, desc[UR56][R6.64] ;  /* 0x0000003806307980 */ /* 0x000162000c101900 */
[----:B------:R-:W-:Y:S05]  /*0df0*/  BRA `(.L_x_7) ;  /* 0x0000000000247947 */ /* 0x000fea0003800000 */
.L_x_6:
[----:B------:R-:W-:Y:S02]  /*0e00*/  ULDC.64 UR4, c[0x0][0x588] ;  /* 0x0001620000047ab9 */ /* 0x000fe40000000a00 */
[----:B------:R-:W-:-:S04]  /*0e10*/  ISETP.NE.U32.AND P0, PT, RZ, UR4, PT ;  /* 0x00000004ff007c0c */ /* 0x000fc8000bf05070 */
[----:B------:R-:W-:-:S13]  /*0e20*/  ISETP.NE.AND.EX P0, PT, RZ, UR5, PT, P0 ;  /* 0x00000005ff007c0c */ /* 0x000fda000bf05300 */
[----:B------:R-:W-:Y:S05]  /*0e30*/  @!P0 BRA `(.L_x_8) ;  /* 0x00000000000c8947 */ /* 0x000fea0003800000 */
[----:B------:R-:W0:Y:S02]  /*0e40*/  LDC.64 R48, c[0x0][0x588] ;  /* 0x00016200ff307b82 */ /* 0x000e240000000a00 */
[----:B0-----:R1:W5:Y:S01]  /*0e50*/  LDG.E R48, desc[UR56][R48.64] ;  /* 0x0000003830307981 */ /* 0x001362000c1e1900 */
[----:B------:R-:W-:Y:S05]  /*0e60*/  BRA `(.L_x_7) ;  /* 0x0000000000087947 */ /* 0x000fea0003800000 */
.L_x_8:
[----:B------:R-:W-:Y:S02]  /*0e70*/  ULDC UR4, c[0x0][0x580] ;  /* 0x0001600000047ab9 */ /* 0x000fe40000000800 */
[----:B------:R-:W-:-:S07]  /*0e80*/  IMAD.U32 R48, RZ, RZ, UR4 ;  /* 0x00000004ff307e24 */ /* 0x000fce000f8e00ff */
.L_x_7:
[----:B------:R-:W-:Y:S02]  /*0e90*/  ULDC.64 UR4, c[0x0][0x5a0] ;  /* 0x0001680000047ab9 */ /* 0x000fe40000000a00 */
[----:B------:R-:W-:-:S04]  /*0ea0*/  ISETP.NE.U32.AND P0, PT, RZ, UR4, PT ;  /* 0x00000004ff007c0c */ /* 0x000fc8000bf05070 */
[----:B------:R-:W-:-:S13]  /*0eb0*/  ISETP.NE.AND.EX P0, PT, RZ, UR5, PT, P0 ;  /* 0x00000005ff007c0c */ /* 0x000fda000bf05300 */
[----:B------:R-:W-:Y:S05]  /*0ec0*/  @!P0 BRA `(.L_x_9) ;  /* 0x00000000001c8947 */ /* 0x000fea0003800000 */
[----:B0-----:R-:W0:Y:S02]  /*0ed0*/  LDC.64 R6, c[0x0][0x5a0] ;  /* 0x00016800ff067b82 */ /* 0x001e240000000a00 */
[----:B0-----:R-:W2:Y:S02]  /*0ee0*/  LDG.E.64 R6, desc[UR56][R6.64] ;  /* 0x0000003806067981 */ /* 0x001ea4000c1e1b00 */
[----:B--2---:R-:W-:-:S04]  /*0ef0*/  ISETP.NE.U32.AND P0, PT, R6, RZ, PT ;  /* 0x000000ff0600720c */ /* 0x004fc80003f05070 */
[----:B------:R-:W-:-:S13]  /*0f00*/  ISETP.NE.AND.EX P0, PT, R7, RZ, PT, P0 ;  /* 0x000000ff0700720c */ /* 0x000fda0003f05300 */
[----:B------:R-:W-:Y:S05]  /*0f10*/  @!P0 BRA `(.L_x_9) ;  /* 0x0000000000088947 */ /* 0x000fea0003800000 */
[----:B-1----:R0:W5:Y:S01]  /*0f20*/  LD.E R49, desc[UR56][R6.64] ;  /* 0x0000003806317980 */ /* 0x002162000c101900 */
[----:B------:R-:W-:Y:S05]  /*0f30*/  BRA `(.L_x_10) ;  /* 0x0000000000247947 */ /* 0x000fea0003800000 */
.L_x_9:
[----:B------:R-:W-:Y:S02]  /*0f40*/  ULDC.64 UR4, c[0x0][0x590] ;  /* 0x0001640000047ab9 */ /* 0x000fe40000000a00 */
[----:B------:R-:W-:-:S04]  /*0f50*/  ISETP.NE.U32.AND P0, PT, RZ, UR4, PT ;  /* 0x00000004ff007c0c */ /* 0x000fc8000bf05070 */
[----:B------:R-:W-:-:S13]  /*0f60*/  ISETP.NE.AND.EX P0, PT, RZ, UR5, PT, P0 ;  /* 0x00000005ff007c0c */ /* 0x000fda000bf05300 */
[----:B------:R-:W-:Y:S05]  /*0f70*/  @!P0 BRA `(.L_x_11) ;  /* 0x00000000000c8947 */ /* 0x000fea0003800000 */
[----:B0-----:R-:W1:Y:S02]  /*0f80*/  LDC.64 R6, c[0x0][0x590] ;  /* 0x00016400ff067b82 */ /* 0x001e640000000a00 */
[----:B-1----:R1:W5:Y:S01]  /*0f90*/  LDG.E R49, desc[UR56][R6.64] ;  /* 0x0000003806317981 */ /* 0x002362000c1e1900 */
[----:B------:R-:W-:Y:S05]  /*0fa0*/  BRA `(.L_x_10) ;  /* 0x0000000000087947 */ /* 0x000fea0003800000 */
.L_x_11:
[----:B------:R-:W-:Y:S02]  /*0fb0*/  ULDC UR4, c[0x0][0x584] ;  /* 0x0001610000047ab9 */ /* 0x000fe40000000800 */
[----:B-1----:R-:W-:-:S07]  /*0fc0*/  IMAD.U32 R49, RZ, RZ, UR4 ;  /* 0x00000004ff317e24 */ /* 0x002fce000f8e00ff */
.L_x_10:
[----:B------:R-:W-:Y:S01]  /*0fd0*/  ULDC UR4, c[0x0][0x65c] ;  /* 0x0001970000047ab9 */ /* 0x000fe20000000800 */
[----:B01----:R-:W0:Y:S01]  /*0fe0*/  LDC.64 R6, c[0x0][0x650] ;  /* 0x00019400ff067b82 */ /* 0x003e220000000a00 */
[----:B------:R-:W-:Y:S01]  /*0ff0*/  UISETP.NE.AND UP2, UPT, UR4, 0x1, UPT ;  /* 0x000000010400788c */ /* 0x000fe2000bf45270 */
[----:B------:R-:W-:Y:S01]  /*1000*/  IMAD.MOV.U32 R18, RZ, RZ, -0x1 ;  /* 0xffffffffff127424 */ /* 0x000fe200078e00ff */
[----:B------:R-:W-:Y:S01]  /*1010*/  UISETP.NE.AND UP0, UPT, UR19, 0x2, UPT ;  /* 0x000000021300788c */ /* 0x000fe2000bf05270 */
[----:B------:R-:W-:Y:S01]  /*1020*/  IMAD.MOV.U32 R2, RZ, RZ, -0x1 ;  /* 0xffffffffff027424 */ /* 0x000fe200078e00ff */
[----:B------:R-:W-:Y:S01]  /*1030*/  UP2UR UR38, UPR, URZ, 0x4 ;  /* 0x000000043f267883 */ /* 0x000fe20008000000 */
[----:B------:R-:W-:-:S06]  /*1040*/  IMAD.MOV.U32 R19, RZ, RZ, -0x1 ;  /* 0xffffffffff137424 */ /* 0x000fcc00078e00ff */
[----:B------:R-:W-:Y:S01]  /*1050*/  @UP2 ULDC UR12, c[0x0][0x10] ;  /* 0x00000400000c2ab9 */ /* 0x000fe20000000800 */
[----:B------:R-:W-:Y:S01]  /*1060*/  @UP2 UMOV UR4, UR8 ;  /* 0x0000000800042c82 */ /* 0x000fe20008000000 */
[----:B------:R-:W-:Y:S01]  /*1070*/  @UP2 UMOV UR5, URZ ;  /* 0x0000003f00052c82 */ /* 0x000fe20008000000 */
[----:B------:R-:W-:Y:S01]  /*1080*/  @!UP2 ULDC UR16, c[0x0][0xc] ;  /* 0x000003000010aab9 */ /* 0x000fe20000000800 */
[----:B------:R-:W-:Y:S01]  /*1090*/  @UP2 UIMAD.WIDE.U32 UR12, UR15, UR12, UR4 ;  /* 0x0000000c0f0c22a5 */ /* 0x000fe2000f8e0004 */
[----:B------:R-:W-:Y:S02]  /*10a0*/  ULDC UR10, c[0x0][0xc] ;  /* 0x00000300000a7ab9 */ /* 0x000fe40000000800 */
[----:B------:R-:W-:Y:S01]  /*10b0*/  @UP2 UMOV UR4, URZ ;  /* 0x0000003f00042c82 */ /* 0x000fe20008000000 */
[----:B------:R-:W-:Y:S01]  /*10c0*/  UMOV UR5, URZ ;  /* 0x0000003f00057c82 */ /* 0x000fe20008000000 */
[----:B------:R-:W-:Y:S01]  /*10d0*/  @UP2 UIADD3 UR18, UR13, UR4, URZ ;  /* 0x000000040d122290 */ /* 0x000fe2000fffe03f */
[----:B------:R-:W-:-:S02]  /*10e0*/  ULDC UR11, c[0x0][0x10] ;  /* 0x00000400000b7ab9 */ /* 0x000fc40000000800 */
[----:B------:R-:W-:Y:S01]  /*10f0*/  UMOV UR4, UR15 ;  /* 0x0000000f00047c82 */ /* 0x000fe20008000000 */
[----:B------:R-:W-:Y:S02]  /*1100*/  UIMAD.WIDE.U32 UR10, UR10, UR11, URZ ;  /* 0x0000000b0a0a72a5 */ /* 0x000fe4000f8e003f */
[----:B------:R-:W-:Y:S01]  /*1110*/  @!UP2 UIMAD.WIDE.U32 UR4, UR8, UR16, UR4 ;  /* 0x000000100804a2a5 */ /* 0x000fe2000f8e0004 */
[----:B------:R-:W-:Y:S02]  /*1120*/  ULDC UR13, c[0x0][0x14] ;  /* 0x00000500000d7ab9 */ /* 0x000fe40000000800 */
[----:B------:R-:W-:Y:S02]  /*1130*/  UIMAD.WIDE.U32 UR54, UR10, UR13, URZ ;  /* 0x0000000d0a3672a5 */ /* 0x000fe4000f8e003f */
[----:B------:R-:W-:Y:S02]  /*1140*/  UIMAD UR37, UR11, UR13, URZ ;  /* 0x0000000d0b2572a4 */ /* 0x000fe4000f8e023f */
[----:B------:R-:W-:Y:S01]  /*1150*/  @!UP2 UMOV UR12, UR4 ;  /* 0x00000004000cac82 */ /* 0x000fe20008000000 */
[----:B------:R-:W-:Y:S01]  /*1160*/  @!UP2 UMOV UR18, UR5 ;  /* 0x000000050012ac82 */ /* 0x000fe20008000000 */
[----:B------:R-:W-:-:S02]  /*1170*/  UIADD3 UR37, UR55, UR37, URZ ;  /* 0x0000002537257290 */ /* 0x000fc4000fffe03f */
[----:B------:R-:W-:-:S04]  /*1180*/  UIADD3 UR4, UP1, UR12, UR54, URZ ;  /* 0x000000360c047290 */ /* 0x000fc8000ff3e03f */
[----:B------:R-:W-:Y:S02]  /*1190*/  UIADD3.X UR5, UR18, UR37, URZ, UP1, !UPT ;  /* 0x0000002512057290 */ /* 0x000fe40008ffe43f */
[----:B------:R-:W-:Y:S02]  /*11a0*/  USEL UR4, UR4, UR12, !UP0 ;  /* 0x0000000c04047287 */ /* 0x000fe4000c000000 */
[----:B------:R-:W-:-:S04]  /*11b0*/  USEL UR5, UR5, UR18, !UP0 ;  /* 0x0000001205057287 */ /* 0x000fc8000c000000 */
[----:B0-----:R-:W-:Y:S01]  /*11c0*/  ISETP.LE.U32.AND P0, PT, R6, UR4, PT ;  /* 0x0000000406007c0c */ /* 0x001fe2000bf03070 */
[----:B------:R-:W-:Y:S02]  /*11d0*/  IMAD.U32 R16, RZ, RZ, UR4 ;  /* 0x00000004ff107e24 */ /* 0x000fe4000f8e00ff */
[----:B------:R-:W-:Y:S02]  /*11e0*/  IMAD.U32 R0, RZ, RZ, UR5 ;  /* 0x00000005ff007e24 */ /* 0x000fe4000f8e00ff */
[----:B------:R-:W-:-:S03]  /*11f0*/  IMAD.U32 R17, RZ, RZ, UR5 ;  /* 0x00000005ff117e24 */ /* 0x000fc6000f8e00ff */
[----:B------:R-:W-:Y:S02]  /*1200*/  ISETP.GE.U32.AND.EX P0, PT, R0, R7, PT, P0 ;  /* 0x000000070000720c */ /* 0x000fe40003f06100 */
[----:B------:R-:W-:-:S11]  /*1210*/  PRMT R0, RZ, 0x7610, R0 ;  /* 0x00007610ff007816 */ /* 0x000fd60000000000 */
[----:B------:R-:W-:Y:S05]  /*1220*/  @P0 BRA `(.L_x_12) ;  /* 0x0000000400500947 */ /* 0x000fea0003800000 */
[----:B------:R-:W-:Y:S01]  /*1230*/  ULDC.64 UR18, c[0x0][0x628] ;  /* 0x00018a0000127ab9 */ /* 0x000fe20000000a00 */
[C---:B------:R-:W-:Y:S01]  /*1240*/  R2UR UR20, R16.reuse ;  /* 0x00000000101472ca */ /* 0x040fe200000e0000 */
[----:B------:R-:W-:Y:S01]  /*1250*/  ULDC UR16, c[0x0][0x630] ;  /* 0x00018c0000107ab9 */ /* 0x000fe20000000800 */
[----:B------:R-:W-:Y:S02]  /*1260*/  ISETP.NE.U32.AND P0, PT, RZ, UR18, PT ;  /* 0x00000012ff007c0c */ /* 0x000fe4000bf05070 */
[----:B------:R-:W-:Y:S02]  /*1270*/  R2UR UR4, R16 ;  /* 0x00000000100472ca */ /* 0x000fe400000e0000 */
[----:B------:R-:W-:Y:S02]  /*1280*/  ISETP.NE.AND.EX P0, PT, RZ, UR19, PT, P0 ;  /* 0x00000013ff007c0c */ /* 0x000fe4000bf05300 */
[----:B------:R-:W-:-:S11]  /*1290*/  R2UR UR5, R17 ;  /* 0x00000000110572ca */ /* 0x000fd600000e0000 */
[----:B------:R-:W-:Y:S05]  /*12a0*/  @!P0 BRA `(.L_x_13) ;  /* 0x0000000000308947 */ /* 0x000fea0003800000 */
[----:B------:R-:W-:Y:S01]  /*12b0*/  R2UR UR4, R16 ;  /* 0x00000000100472ca */ /* 0x000fe200000e0000 */
[----:B------:R-:W-:Y:S01]  /*12c0*/  ULDC UR12, c[0x0][0x634] ;  /* 0x00018d00000c7ab9 */ /* 0x000fe20000000800 */
[----:B------:R-:W-:-:S11]  /*12d0*/  R2UR UR15, R17 ;  /* 0x00000000110f72ca */ /* 0x000fd600000e0000 */
[----:B------:R-:W-:-:S04]  /*12e0*/  UIADD3 UR12, UP1, UR4, UR12, URZ ;  /* 0x0000000c040c7290 */ /* 0x000fc8000ff3e03f */
[----:B------:R-:W-:-:S04]  /*12f0*/  UIADD3.X UR15, URZ, UR15, URZ, UP1, !UPT ;  /* 0x0000000f3f0f7290 */ /* 0x000fc80008ffe43f */
[----:B------:R-:W-:-:S04]  /*1300*/  UIMAD.WIDE.U32 UR4, UR15, UR18, URZ ;  /* 0x000000120f0472a5 */ /* 0x000fc8000f8e003f */
[----:B------:R-:W-:Y:S02]  /*1310*/  UIMAD.WIDE.U32 UR10, UP1, UR12, UR19, UR4 ;  /* 0x000000130c0a72a5 */ /* 0x000fe4000f820004 */
[----:B------:R-:W-:Y:S02]  /*1320*/  UIMAD.WIDE.U32 UR4, UR12, UR18, URZ ;  /* 0x000000120c0472a5 */ /* 0x000fe4000f8e003f */
[----:B------:R-:W-:Y:S02]  /*1330*/  UIADD3.X UR13, URZ, URZ, URZ, UP1, !UPT ;  /* 0x0000003f3f0d7290 */ /* 0x000fe40008ffe43f */
[----:B------:R-:W-:Y:S01]  /*1340*/  UIADD3 URZ, UP1, UR5, UR10, URZ ;  /* 0x0000000a053f7290 */ /* 0x000fe2000ff3e03f */
[----:B------:R-:W-:-:S03]  /*1350*/  UMOV UR12, UR11 ;  /* 0x0000000b000c7c82 */ /* 0x000fc60008000000 */
[----:B------:R-:W-:-:S12]  /*1360*/  UIMAD.WIDE.U32.X UR4, UR15, UR19, UR12, UP1 ;  /* 0x000000130f0472a5 */ /* 0x000fd800088e040c */
.L_x_13:
[----:B------:R-:W-:Y:S01]  /*1370*/  USHF.R.U64 UR4, UR4, UR16, UR5 ;  /* 0x0000001004047299 */ /* 0x000fe20008001205 */
[----:B------:R-:W-:Y:S01]  /*1380*/  R2UR UR11, R17 ;  /* 0x00000000110b72ca */ /* 0x000fe200000e0000 */
[----:B------:R-:W-:Y:S02]  /*1390*/  USHF.R.U32.HI UR5, URZ, UR16, UR5 ;  /* 0x000000103f057299 */ /* 0x000fe40008011605 */
[----:B------:R-:W-:Y:S01]  /*13a0*/  UIADD3 UR12, UP1, URZ, -UR4, URZ ;  /* 0x800000043f0c7290 */ /* 0x000fe2000ff3e03f */
[----:B------:R-:W-:Y:S01]  /*13b0*/  ULDC.64 UR18, c[0x0][0x620] ;  /* 0x0001880000127ab9 */ /* 0x000fe20000000a00 */
[----:B------:R-:W-:Y:S02]  /*13c0*/  UISETP.NE.AND UP2, UPT, UR38, URZ, UPT ;  /* 0x0000003f2600728c */ /* 0x000fe4000bf45270 */
[----:B------:R-:W-:Y:S01]  /*13d0*/  UIADD3.X UR5, URZ, ~UR5, URZ, UP1, !UPT ;  /* 0x800000053f057290 */ /* 0x000fe20008ffe43f */
[----:B------:R-:W-:Y:S01]  /*13e0*/  UMOV UR10, UR20 ;  /* 0x00000014000a7c82 */ /* 0x000fe20008000000 */
[----:B------:R-:W-:-:S02]  /*13f0*/  ULDC UR13, c[0x0][0x618] ;  /* 0x00018600000d7ab9 */ /* 0x000fc40000000800 */
[----:B------:R-:W-:Y:S02]  /*1400*/  UIMAD UR5, UR5, UR18, URZ ;  /* 0x00000012050572a4 */ /* 0x000fe4000f8e023f */
[----:B------:R-:W-:Y:S02]  /*1410*/  UIMAD.WIDE.U32 UR10, UR12, UR18, UR10 ;  /* 0x000000120c0a72a5 */ /* 0x000fe4000f8e000a */
[----:B------:R-:W-:Y:S02]  /*1420*/  UIMAD UR12, UR12, UR19, UR5 ;  /* 0x000000130c0c72a4 */ /* 0x000fe4000f8e0205 */
[----:B------:R-:W-:Y:S02]  /*1430*/  @UP2 UIMAD UR7, UR17, UR9, UR8 ;  /* 0x00000009110722a4 */ /* 0x000fe4000f8e0208 */
[----:B------:R-:W-:Y:S01]  /*1440*/  UIADD3 UR11, UR11, UR12, URZ ;  /* 0x0000000c0b0b7290 */ /* 0x000fe2000fffe03f */
[----:B------:R-:W-:Y:S01]  /*1450*/  ULDC.64 UR8, c[0x0][0x640] ;  /* 0x0001900000087ab9 */ /* 0x000fe20000000a00 */
[----:B------:R-:W-:-:S02]  /*1460*/  ULDC UR15, c[0x0][0x608] ;  /* 0x00018200000f7ab9 */ /* 0x000fc40000000800 */
[----:B------:R-:W-:Y:S01]  /*1470*/  USHF.R.U64 UR20, UR10, UR13, UR11 ;  /* 0x0000000d0a147299 */ /* 0x000fe2000800120b */
[----:B------:R-:W-:Y:S01]  /*1480*/  ISETP.NE.U32.AND P0, PT, RZ, UR8, PT ;  /* 0x00000008ff007c0c */ /* 0x000fe2000bf05070 */
[----:B------:R-:W-:Y:S01]  /*1490*/  USHF.R.U32.HI UR11, URZ, UR13, UR11 ;  /* 0x0000000d3f0b7299 */ /* 0x000fe2000801160b */
[----:B------:R-:W-:Y:S02]  /*14a0*/  ULDC UR21, c[0x0][0x658] ;  /* 0x0001960000157ab9 */ /* 0x000fe40000000800 */
[----:B------:R-:W-:Y:S01]  /*14b0*/  ISETP.NE.AND.EX P0, PT, RZ, UR9, PT, P0 ;  /* 0x00000009ff007c0c */ /* 0x000fe2000bf05300 */
[----:B------:R-:W-:Y:S02]  /*14c0*/  USHF.R.U64 UR25, UR20, UR15, UR11 ;  /* 0x0000000f14197299 */ /* 0x000fe4000800120b */
[----:B------:R-:W-:Y:S01]  /*14d0*/  USHF.R.U32.HI UR11, URZ, UR15, UR11 ;  /* 0x0000000f3f0b7299 */ /* 0x000fe2000801160b */
[----:B------:R-:W-:Y:S01]  /*14e0*/  UMOV UR10, 0xffffffff ;  /* 0xffffffff000a7882 */ /* 0x000fe20000000000 */
[----:B------:R-:W-:Y:S01]  /*14f0*/  ULDC UR5, c[0x0][0x600] ;  /* 0x0001800000057ab9 */ /* 0x000fe20000000800 */
[----:B------:R-:W-:-:S02]  /*1500*/  USHF.L.U32 UR10, UR10, UR21, URZ ;  /* 0x000000150a0a7299 */ /* 0x000fc4000800063f */
[----:B------:R-:W-:Y:S02]  /*1510*/  USHF.R.U64 UR26, UR25, UR21, UR11 ;  /* 0x00000015191a7299 */ /* 0x000fe4000800120b */
[----:B------:R-:W-:Y:S02]  /*1520*/  ULOP3.LUT UR15, URZ, UR10, URZ, 0x33, !UPT ;  /* 0x0000000a3f0f7292 */ /* 0x000fe4000f8e333f */
[----:B------:R-:W-:Y:S02]  /*1530*/  UIADD3 UR19, UR5, -0x1, URZ ;  /* 0xffffffff05137890 */ /* 0x000fe4000fffe03f */
[----:B------:R-:W-:Y:S01]  /*1540*/  USHF.R.U32.HI UR11, URZ, UR21, UR11 ;  /* 0x000000153f0b7299 */ /* 0x000fe2000801160b */
[----:B------:R-:W-:Y:S01]  /*1550*/  ULDC UR22, c[0x0][0x648] ;  /* 0x0001920000167ab9 */ /* 0x000fe20000000800 */
[----:B------:R-:W-:Y:S01]  /*1560*/  ULDC UR23, c[0x0][0x638] ;  /* 0x00018e0000177ab9 */ /* 0x000fe20000000800 */
[----:B------:R-:W-:Y:S01]  /*1570*/  UMOV UR24, 0x1 ;  /* 0x0000000100187882 */ /* 0x000fe20000000000 */
[----:B------:R-:W-:Y:S01]  /*1580*/  UMOV UR10, UR26 ;  /* 0x0000001a000a7c82 */ /* 0x000fe20008000000 */
[----:B------:R-:W-:Y:S07]  /*1590*/  @!P0 BRA `(.L_x_14) ;  /* 0x0000000000308947 */ /* 0x000fee0003800000 */
[----:B------:R-:W-:Y:S02]  /*15a0*/  ULDC UR16, c[0x0][0x64c] ;  /* 0x0001930000107ab9 */ /* 0x000fe40000000800 */
        /* <DEDUP_REMOVED lines=8> */
[----:B------:R-:W-:-:S07]  /*1630*/  UIMAD.WIDE.U32.X UR8, UR18, UR9, UR16, UP1 ;  /* 0x00000009120872a5 */ /* 0x000fce00088e0410 */
[----:B------:R-:W-:Y:S01]  /*1640*/  UMOV UR10, UR8 ;  /* 0x00000008000a7c82 */ /* 0x000fe20008000000 */
[----:B------:R-:W-:-:S05]  /*1650*/  UMOV UR11, UR9 ;  /* 0x00000009000b7c82 */ /* 0x000fca0008000000 */
.L_x_14:
[----:B------:R-:W-:Y:S01]  /*1660*/  USHF.R.U64 UR9, UR10, UR22, UR11 ;  /* 0x000000160a097299 */ /* 0x000fe2000800120b */
[----:B------:R-:W-:Y:S01]  /*1670*/  IMAD.MOV.U32 R0, RZ, RZ, 0x1 ;  /* 0x00000001ff007424 */ /* 0x000fe200078e00ff */
[----:B------:R-:W-:Y:S01]  /*1680*/  USHF.L.U32 UR8, UR24, UR21, URZ ;  /* 0x0000001518087299 */ /* 0x000fe2000800063f */
[----:B------:R-:W-:Y:S01]  /*1690*/  IMAD.U32 R19, RZ, RZ, UR4 ;  /* 0x00000004ff137e24 */ /* 0x000fe2000f8e00ff */
[----:B------:R-:W-:Y:S02]  /*16a0*/  ULOP3.LUT UR15, UR25, UR15, URZ, 0xc0, !UPT ;  /* 0x0000000f190f7292 */ /* 0x000fe4000f8ec03f */
[----:B------:R-:W-:Y:S02]  /*16b0*/  UIADD3 UR10, -UR9, URZ, URZ ;  /* 0x0000003f090a7290 */ /* 0x000fe4000fffe13f */
[----:B------:R-:W-:Y:S02]  /*16c0*/  UIMAD UR15, UR8, UR9, UR15 ;  /* 0x00000009080f72a4 */ /* 0x000fe4000f8e020f */
[----:B------:R-:W-:-:S02]  /*16d0*/  ULOP3.LUT UR19, UR20, UR19, URZ, 0xc0, !UPT ;  /* 0x0000001314137292 */ /* 0x000fc4000f8ec03f */
[----:B------:R-:W-:Y:S01]  /*16e0*/  UIMAD UR8, UR10, UR23, UR26 ;  /* 0x000000170a0872a4 */ /* 0x000fe2000f8e021a */
[----:B------:R-:W-:Y:S01]  /*16f0*/  ULDC UR9, c[0x0][0x610] ;  /* 0x0001840000097ab9 */ /* 0x000fe20000000800 */
[----:B------:R-:W-:Y:S02]  /*1700*/  UISETP.NE.AND UP1, UPT, UR38, URZ, UPT ;  /* 0x0000003f2600728c */ /* 0x000fe4000bf25270 */
[----:B------:R-:W-:Y:S02]  /*1710*/  UIMAD UR7, UR15, UR9, UR7 ;  /* 0x000000090f0772a4 */ /* 0x000fe4000f8e0207 */
[----:B------:R-:W-:-:S04]  /*1720*/  UIMAD UR8, UR8, UR5, UR19 ;  /* 0x00000005080872a4 */ /* 0x000fc8000f8e0213 */
[----:B------:R-:W-:Y:S02]  /*1730*/  USEL UR5, UR8, UR7, !UP1 ;  /* 0x0000000708057287 */ /* 0x000fe4000c800000 */
[----:B------:R-:W-:-:S04]  /*1740*/  USEL UR7, UR7, UR8, !UP1 ;  /* 0x0000000807077287 */ /* 0x000fc8000c800000 */
[----:B------:R-:W-:Y:S02]  /*1750*/  IMAD.U32 R2, RZ, RZ, UR5 ;  /* 0x00000005ff027e24 */ /* 0x000fe4000f8e00ff */
[----:B------:R-:W-:-:S07]  /*1760*/  IMAD.U32 R18, RZ, RZ, UR7 ;  /* 0x00000007ff127e24 */ /* 0x000fce000f8e00ff */
.L_x_12:
[----:B------:R-:W-:Y:S05]  /*1770*/  @!P1 BRA `(.L_x_15) ;  /* 0x00000000000c9947 */ /* 0x000fea0003800000 */
[----:B------:R-:W-:Y:S01]  /*1780*/  UCGABAR_WAIT ;  /* 0x0000000000007dc7 */ /* 0x000fe20008000000 */
[----:B------:R-:W-:Y:S01]  /*1790*/  CCTL.IVALL ;  /* 0x00000000ff00798f */ /* 0x000fe20002000000 */
[----:B------:R-:W-:Y:S05]  /*17a0*/  BRA `(.L_x_16) ;  /* 0x0000000000047947 */ /* 0x000fea0003800000 */
.L_x_15:
[----:B------:R-:W-:Y:S06]  /*17b0*/  BAR.SYNC.DEFER_BLOCKING 0x0 ;  /* 0x0000000000007b1d */ /* 0x000fec0000010000 */
.L_x_16:
[----:B------:R-:W-:Y:S02]  /*17c0*/  ULDC UR4, c[0x0][0x28c] ;  /* 0x0000a30000047ab9 */ /* 0x000fe40000000800 */
[----:B------:R-:W-:-:S04]  /*17d0*/  UIADD3 UR4, UR4, 0x1f, URZ ;  /* 0x0000001f04047890 */ /* 0x000fc8000fffe03f */
[----:B------:R-:W-:-:S04]  /*17e0*/  USHF.R.S32.HI UR5, URZ, 0x1f, UR4 ;  /* 0x0000001f3f057899 */ /* 0x000fc80008011404 */
[----:B------:R-:W-:-:S04]  /*17f0*/  ULEA.HI UR5, UR5, UR4, URZ, 0x5 ;  /* 0x0000000405057291 */ /* 0x000fc8000f8f283f */
[----:B------:R-:W-:Y:S01]  /*1800*/  USHF.R.S32.HI UR39, URZ, 0x5, UR5 ;  /* 0x000000053f277899 */ /* 0x000fe20008011405 */
[----:B------:R-:W-:Y:S11]  /*1810*/  @!P2 BRA `(.L_x_17) ;  /* 0x0000003000a0a947 */ /* 0x000ff60003800000 */
[----:B------:R-:W-:-:S06]  /*1820*/  UISETP.GT.U32.AND UP1, UPT, UR14, 0x1, UPT ;  /* 0x000000010e00788c */ /* 0x000fcc000bf24070 */
[----:B------:R-:W-:-:S13]  /*1830*/  PLOP3.LUT P0, PT, PT, PT, UP1, 0x80, 0x0 ;  /* 0x000000000000781c */ /* 0x000fda0003f0f018 */
[----:B------:R-:W-:Y:S05]  /*1840*/  @P0 EXIT ;  /* 0x000000000000094d */ /* 0x000fea0003800000 */
.L_x_18:
[----:B------:R-:W-:-:S08]  /*1850*/  NOP ;  /* 0x0000000000007918 */ /* 0x000fd00000000000 */
[----:B------:R-:W0:Y:S02]  /*1860*/  USETMAXREG.TRY_ALLOC.CTAPOOL UP1, 0xe8 ;  /* 0x000000e8000079c8 */ /* 0x000e240008020600 */
[----:B0-----:R-:W-:-:S13]  /*1870*/  PLOP3.LUT P0, PT, PT, PT, UP1, 0x80, 0x0 ;  /* 0x000000000000781c */ /* 0x001fda0003f0f018 */
[----:B------:R-:W-:Y:S05]  /*1880*/  @!P0 BRA `(.L_x_18) ;  /* 0xfffffffc00f08947 */ /* 0x000fea000383ffff */
[----:B------:R-:W-:-:S13]  /*1890*/  LOP3.LUT P0, RZ, R0, 0xff, RZ, 0xc0, !PT ;  /* 0x000000ff00ff7812 */ /* 0x000fda000780c0ff */
[----:B------:R-:W-:Y:S05]  /*18a0*/  @!P0 EXIT ;  /* 0x000000000000894d */ /* 0x000fea0003800000 */
[----:B------:R-:W0:Y:S01]  /*18b0*/  S2UR UR5, SR_CgaCtaId ;  /* 0x00000000000579c3 */ /* 0x000e220000008800 */
[CC--:B------:R-:W-:Y:S01]  /*18c0*/  LEA.HI R0, R9.reuse, R4.reuse, RZ, 0x2 ;  /* 0x0000000409007211 */ /* 0x0c0fe200078f10ff */
[----:B------:R-:W-:Y:S01]  /*18d0*/  USHF.R.U32.HI UR4, URZ, 0x5, UR39 ;  /* 0x000000053f047899 */ /* 0x000fe20008011627 */
[----:B------:R-:W-:Y:S01]  /*18e0*/  LEA.HI R9, R9, R4, RZ, 0x5 ;  /* 0x0000000409097211 */ /* 0x000fe200078f28ff */
[----:B------:R-:W-:Y:S01]  /*18f0*/  UMOV UR41, 0x400 ;  /* 0x0000040000297882 */ /* 0x000fe20000000000 */
[--C-:B------:R-:W-:Y:S01]  /*1900*/  SHF.R.S32.HI R50, RZ, 0x2, R0.reuse ;  /* 0x00000002ff327819 */ /* 0x100fe20000011400 */
[----:B------:R-:W-:Y:S01]  /*1910*/  ULOP3.LUT UR44, UR39, 0x1f, URZ, 0xc0, !UPT ;  /* 0x0000001f272c7892 */ /* 0x000fe2000f8ec03f */
[----:B------:R-:W-:Y:S01]  /*1920*/  SHF.R.S32.HI R3, RZ, 0x1f, R0 ;  /* 0x0000001fff037819 */ /* 0x000fe20000011400 */
[----:B------:R-:W1:Y:S01]  /*1930*/  LDC.64 R54, c[0x0][0x5c8] ;  /* 0x00017200ff367b82 */ /* 0x000e620000000a00 */
[----:B------:R-:W-:Y:S01]  /*1940*/  ULOP3.LUT UR4, UR4, 0x1, URZ, 0xc0, !UPT ;  /* 0x0000000104047892 */ /* 0x000fe2000f8ec03f */
[----:B------:R-:W-:Y:S01]  /*1950*/  SHF.R.S32.HI R9, RZ, 0x5, R9 ;  /* 0x00000005ff097819 */ /* 0x000fe20000011409 */
[----:B------:R-:W-:Y:S01]  /*1960*/  USEL UR44, UR44, URZ, !UP0 ;  /* 0x0000003f2c2c7287 */ /* 0x000fe2000c000000 */
[----:B------:R-:W-:Y:S01]  /*1970*/  LEA.HI R5, R3, R50, RZ, 0x3 ;  /* 0x0000003203057211 */ /* 0x000fe200078f18ff */
[----:B------:R-:W-:Y:S01]  /*1980*/  UISETP.EQ.U32.AND UP0, UPT, UR4, 0x1, !UP0 ;  /* 0x000000010400788c */ /* 0x000fe2000c702070 */
[----:B------:R-:W-:Y:S01]  /*1990*/  LOP3.LUT R3, R0, 0xfffffffc, RZ, 0xc0, !PT ;  /* 0xfffffffc00037812 */ /* 0x000fe200078ec0ff */
[----:B------:R-:W-:Y:S01]  /*19a0*/  VIADD R0, R57, 0xffffffff ;  /* 0xffffffff39007836 */ /* 0x000fe20000000000 */
[----:B------:R-:W2:Y:S01]  /*19b0*/  LDC R56, c[0x0][0x288] ;  /* 0x0000a200ff387b82 */ /* 0x000ea20000000800 */
[----:B------:R-:W-:Y:S01]  /*19c0*/  LOP3.LUT R5, R5, 0xfffffff8, RZ, 0xc0, !PT ;  /* 0xfffffff805057812 */ /* 0x000fe200078ec0ff */
[----:B------:R-:W-:Y:S01]  /*19d0*/  UISETP.LT.AND UP1, UPT, UR39, 0x1, UPT ;  /* 0x000000012700788c */ /* 0x000fe2000bf21270 */
[----:B------:R-:W-:Y:S01]  /*19e0*/  IMAD.IADD R3, R4, 0x1, -R3 ;  /* 0x0000000104037824 */ /* 0x000fe200078e0a03 */
[C---:B------:R-:W-:Y:S01]  /*19f0*/  ISETP.NE.AND P0, PT, R0.reuse, RZ, PT ;  /* 0x000000ff0000720c */ /* 0x040fe20003f05270 */
[----:B------:R-:W-:Y:S01]  /*1a00*/  IMAD.SHL.U32 R0, R0, 0x8, RZ ;  /* 0x0000000800007824 */ /* 0x000fe200078e00ff */
[----:B------:R-:W-:Y:S01]  /*1a10*/  ULDC UR43, c[0x0][0x658] ;  /* 0x00019600002b7ab9 */ /* 0x000fe20000000800 */
[----:B------:R-:W-:Y:S01]  /*1a20*/  IMAD.IADD R50, R50, 0x1, -R5 ;  /* 0x0000000132327824 */ /* 0x000fe200078e0a05 */
[----:B0-----:R-:W-:Y:S01]  /*1a30*/  ULEA UR41, UR5, UR41, 0x18 ;  /* 0x0000002905297291 */ /* 0x001fe2000f8ec03f */
[----:B------:R-:W-:Y:S01]  /*1a40*/  IMAD.SHL.U32 R52, R3, 0x2, RZ ;  /* 0x0000000203347824 */ /* 0x000fe200078e00ff */
[----:B------:R-:W-:Y:S01]  /*1a50*/  LOP3.LUT R0, R0, 0x8, RZ, 0xc0, !PT ;  /* 0x0000000800007812 */ /* 0x000fe200078ec0ff */
[C-C-:B------:R-:W-:Y:S01]  /*1a60*/  IMAD R59, R9.reuse, -0x10, -R50.reuse ;  /* 0xfffffff0093b7824 */ /* 0x140fe200078e0a32 */
[----:B------:R-:W-:Y:S01]  /*1a70*/  UIADD3 UR4, UR41, 0x20300, URZ ;  /* 0x0002030029047890 */ /* 0x000fe2000fffe03f */
[--C-:B------:R-:W-:Y:S01]  /*1a80*/  SHF.R.S32.HI R51, RZ, 0x1f, R50.reuse ;  /* 0x0000001fff337819 */ /* 0x100fe20000011432 */
[----:B------:R-:W-:Y:S01]  /*1a90*/  UIADD3 UR5, UR41, 0x300, URZ ;  /* 0x0000030029057890 */ /* 0x000fe2000fffe03f */
[----:B------:R-:W-:Y:S01]  /*1aa0*/  SEL R60, RZ, 0x1, P0 ;  /* 0x00000001ff3c7807 */ /* 0x000fe20000000000 */
[----:B------:R-:W-:Y:S01]  /*1ab0*/  UIADD3 UR52, UR41, 0x210, URZ ;  /* 0x0000021029347890 */ /* 0x000fe2000fffe03f */
[----:B-1----:R-:W-:Y:S01]  /*1ac0*/  SHF.L.U64.HI R55, R54, 0x3, R55 ;  /* 0x0000000336377819 */ /* 0x002fe20000010237 */
[----:B------:R-:W-:Y:S01]  /*1ad0*/  USHF.R.U32.HI UR4, URZ, 0x4, UR4 ;  /* 0x000000043f047899 */ /* 0x000fe20008011604 */
[----:B------:R-:W-:Y:S01]  /*1ae0*/  IMAD.WIDE R50, R9, 0x10, R50 ;  /* 0x0000001009327825 */ /* 0x000fe200078e0232 */
[----:B------:R-:W-:Y:S01]  /*1af0*/  USHF.R.U32.HI UR5, URZ, 0x4, UR5 ;  /* 0x000000043f057899 */ /* 0x000fe20008011605 */
[----:B------:R-:W-:Y:S01]  /*1b00*/  LOP3.LUT R61, R0, 0x8, RZ, 0x3c, !PT ;  /* 0x00000008003d7812 */ /* 0x000fe200078e3cff */
[----:B------:R-:W-:Y:S01]  /*1b10*/  UMOV UR6, 0xffffffff ;  /* 0xffffffff00067882 */ /* 0x000fe20000000000 */
[----:B------:R-:W-:Y:S01]  /*1b20*/  ULDC UR8, c[0x0][0x284] ;  /* 0x0000a10000087ab9 */ /* 0x000fe20000000800 */
[----:B------:R-:W-:Y:S01]  /*1b30*/  USEL UR50, UR39, 0x1, UP1 ;  /* 0x0000000127327887 */ /* 0x000fe20008800000 */
[----:B------:R-:W-:Y:S01]  /*1b40*/  IMAD.SHL.U32 R54, R54, 0x8, RZ ;  /* 0x0000000836367824 */ /* 0x000fe200078e00ff */
[----:B------:R-:W-:Y:S01]  /*1b50*/  USHF.L.U32 UR6, UR6, UR43, URZ ;  /* 0x0000002b06067299 */ /* 0x000fe2000800063f */
[----:B--2---:R-:W-:Y:S01]  /*1b60*/  IMAD R56, R3, -0x2, R56 ;  /* 0xfffffffe03387824 */ /* 0x004fe200078e0238 */
[----:B------:R-:W-:Y:S01]  /*1b70*/  ULOP3.LUT UR4, UR4, 0x3fff, URZ, 0xc0, !UPT ;  /* 0x00003fff04047892 */ /* 0x000fe2000f8ec03f */
[----:B------:R-:W-:Y:S01]  /*1b80*/  LEA R57, R57, UR52, 0x3 ;  /* 0x0000003439397c11 */ /* 0x000fe2000f8e18ff */
[----:B------:R-:W-:Y:S01]  /*1b90*/  ULOP3.LUT UR5, UR5, 0x3fff, URZ, 0xc0, !UPT ;  /* 0x00003fff05057892 */ /* 0x000fe2000f8ec03f */
[----:B------:R-:W-:Y:S01]  /*1ba0*/  LOP3.LUT R58, R0, 0x18, RZ, 0x3c, !PT ;  /* 0x00000018003a7812 */ /* 0x000fe200078e3cff */
[----:B------:R-:W-:Y:S01]  /*1bb0*/  VIADD R59, R59, UR8 ;  /* 0x000000083b3b7c36 */ /* 0x000fe20008000000 */
[----:B------:R-:W-:Y:S01]  /*1bc0*/  SHF.R.S32.HI R53, RZ, 0x1f, R52 ;  /* 0x0000001fff357819 */ /* 0x000fe20000011434 */
[----:B------:R-:W-:Y:S01]  /*1bd0*/  ULDC UR42, c[0x0][0x600] ;  /* 0x00018000002a7ab9 */ /* 0x000fe20000000800 */
[----:B------:R-:W-:Y:S01]  /*1be0*/  UMOV UR7, 0x1 ;  /* 0x0000000100077882 */ /* 0x000fe20000000000 */
[----:B------:R-:W-:-:S02]  /*1bf0*/  ULOP3.LUT UR51, UR36, 0x1, URZ, 0xfc, !UPT ;  /* 0x0000000124337892 */ /* 0x000fc4000f8efc3f */
[----:B------:R-:W-:Y:S02]  /*1c00*/  USHF.L.U32 UR49, UR39, 0x1, URZ ;  /* 0x0000000127317899 */ /* 0x000fe4000800063f */
[----:B------:R-:W-:Y:S02]  /*1c10*/  USHF.L.U64.HI UR40, UR54, 0x1, UR37 ;  /* 0x0000000136287899 */ /* 0x000fe40008010225 */
[----:B------:R-:W-:Y:S02]  /*1c20*/  UIADD3 UR42, UR42, -0x1, URZ ;  /* 0xffffffff2a2a7890 */ /* 0x000fe4000fffe03f */
[----:B------:R-:W-:Y:S02]  /*1c30*/  USHF.L.U32 UR43, UR7, UR43, URZ ;  /* 0x0000002b072b7299 */ /* 0x000fe4000800063f */
[----:B------:R-:W-:Y:S02]  /*1c40*/  UIADD3 UR50, -UR50, UR39, URZ ;  /* 0x0000002732327290 */ /* 0x000fe4000fffe13f */
[----:B------:R-:W-:-:S02]  /*1c50*/  ULOP3.LUT UR45, URZ, UR6, URZ, 0x33, !UPT ;  /* 0x000000063f2d7292 */ /* 0x000fc4000f8e333f */
[----:B------:R-:W-:Y:S02]  /*1c60*/  USEL UR46, URZ, 0x1, !UP0 ;  /* 0x000000013f2e7887 */ /* 0x000fe4000c000000 */
[----:B------:R-:W-:Y:S02]  /*1c70*/  ULOP3.LUT UR47, UR4, 0x10000, URZ, 0xfc, !UPT ;  /* 0x00010000042f7892 */ /* 0x000fe4000f8efc3f */
[----:B------:R-:W-:-:S12]  /*1c80*/  ULOP3.LUT UR48, UR5, 0x10000, URZ, 0xfc, !UPT ;  /* 0x0001000005307892 */ /* 0x000fd8000f8efc3f */
.L_x_86:
[----:B------:R-:W-:-:S04]  /*1c90*/  SHF.L.U32 R0, R60, 0x1f, RZ ;  /* 0x0000001f3c007819 */ /* 0x000fc800000006ff */
[----:B------:R-:W0:Y:S02]  /*1ca0*/  SYNCS.PHASECHK.TRANS64.TRYWAIT P0, [R57+URZ+-0x8], R0 ;  /* 0xfffff800390075a7 */ /* 0x000e24000800017f */
[----:B01234-:R-:W-:Y:S05]  /*1cb0*/  @!P0 BRA `(.L_x_19) ;  /* 0x0000004c00748947 */ /* 0x01ffea0003800000 */
.L_x_136:
[----:B------:R-:W-:Y:S02]  /*1cc0*/  ULDC UR4, c[0x0][0x28c] ;  /* 0x0000a30000047ab9 */ /* 0x000fe40000000800 */
[----:B------:R-:W-:-:S13]  /*1cd0*/  ISETP.LT.AND P0, PT, RZ, UR4, PT ;  /* 0x00000004ff007c0c */ /* 0x000fda000bf01270 */
[----:B------:R-:W-:Y:S05]  /*1ce0*/  @P0 BRA `(.L_x_20) ;  /* 0x0000000000400947 */ /* 0x000fea0003800000 */
[----:B0-----:R-:W-:Y:S01]  /*1cf0*/  MOV R0, 0x0 ;  /* 0x0000000000007802 */ /* 0x001fe20000000f00 */
[----:B------:R-:W-:Y:S01]  /*1d00*/  ULDC.64 UR4, c[0x4][0x68] ;  /* 0x01001a0000047ab9 */ /* 0x000fe20000000a00 */
[----:B------:R-:W-:Y:S01]  /*1d10*/  ULDC.64 UR6, c[0x4][0x8] ;  /* 0x0100020000067ab9 */ /* 0x000fe20000000a00 */
[----:B------:R-:W-:Y:S01]  /*1d20*/  IMAD.U32 R4, RZ, RZ, UR4 ;  /* 0x00000004ff047e24 */ /* 0x000fe2000f8e00ff */
[----:B------:R0:W1:Y:S01]  /*1d30*/  LDC.64 R14, c[0x4][R0] ;  /* 0x01000000000e7b82 */ /* 0x0000620000000a00 */
[----:B------:R-:W-:Y:S01]  /*1d40*/  IMAD.U32 R5, RZ, RZ, UR5 ;  /* 0x00000005ff057e24 */ /* 0x000fe2000f8e00ff */
[----:B------:R-:W-:Y:S01]  /*1d50*/  ULDC.64 UR4, c[0x4][0x70] ;  /* 0x01001c0000047ab9 */ /* 0x000fe20000000a00 */
[----:B------:R-:W-:Y:S02]  /*1d60*/  IMAD.U32 R10, RZ, RZ, UR6 ;  /* 0x00000006ff0a7e24 */ /* 0x000fe4000f8e00ff */
[----:B------:R-:W-:Y:S02]  /*1d70*/  IMAD.U32 R6, RZ, RZ, UR4 ;  /* 0x00000004ff067e24 */ /* 0x000fe4000f8e00ff */
[----:B------:R-:W-:-:S02]  /*1d80*/  IMAD.U32 R7, RZ, RZ, UR5 ;  /* 0x00000005ff077e24 */ /* 0x000fc4000f8e00ff */
[----:B------:R-:W-:Y:S02]  /*1d90*/  IMAD.U32 R11, RZ, RZ, UR7 ;  /* 0x00000007ff0b7e24 */ /* 0x000fe4000f8e00ff */
[----:B------:R-:W-:Y:S02]  /*1da0*/  IMAD.MOV.U32 R8, RZ, RZ, 0x1e1 ;  /* 0x000001e1ff087424 */ /* 0x000fe400078e00ff */
[----:B------:R-:W-:Y:S02]  /*1db0*/  IMAD.MOV.U32 R12, RZ, RZ, 0x1 ;  /* 0x00000001ff0c7424 */ /* 0x000fe400078e00ff */
[----:B0-----:R-:W-:-:S07]  /*1dc0*/  IMAD.MOV.U32 R13, RZ, RZ, RZ ;  /* 0x000000ffff0d7224 */ /* 0x001fce00078e00ff */
[----:B------:R-:W-:-:S07]  /*1dd0*/  LEPC R20, `(.L_x_20) ;  /* 0x000000001014794e */ /* 0x000fce0000000000 */
[----:B-1---5:R-:W-:Y:S05]  /*1de0*/  CALL.ABS.NOINC R14 ;  /* 0x000000000e007343 */ /* 0x022fea0003c00000 */
.L_x_20:
[----:B0-----:R-:W-:-:S05]  /*1df0*/  IMAD.U32 R0, RZ, RZ, UR51 ;  /* 0x00000033ff007e24 */ /* 0x001fca000f8e00ff */
[----:B------:R-:W-:-:S13]  /*1e00*/  ISETP.NE.AND P0, PT, R0, 0x3, PT ;  /* 0x000000030000780c */ /* 0x000fda0003f05270 */
[----:B------:R-:W-:Y:S05]  /*1e10*/  @!P0 BRA `(.L_x_21) ;  /* 0x0000000000048947 */ /* 0x000fea0003800000 */
[----:B------:R-:W-:Y:S01]  /*1e20*/  BPT.TRAP 0x1 ;  /* 0x000000040000795c */ /* 0x000fe20000300000 */
.L_x_21:
[----:B------:R-:W-:Y:S02]  /*1e30*/  IMAD.U32 R3, RZ, RZ, UR44 ;  /* 0x0000002cff037e24 */ /* 0x000fe4000f8e00ff */
[----:B------:R-:W-:-:S03]  /*1e40*/  IMAD.U32 R0, RZ, RZ, UR46 ;  /* 0x0000002eff007e24 */ /* 0x000fc6000f8e00ff */
[----:B------:R-:W-:Y:S02]  /*1e50*/  LEA R3, R3, UR41, 0x3 ;  /* 0x0000002903037c11 */ /* 0x000fe4000f8e18ff */
[----:B------:R-:W-:-:S04]  /*1e60*/  SHF.L.U32 R0, R0, 0x1f, RZ ;  /* 0x0000001f00007819 */ /* 0x000fc800000006ff */
[----:B------:R0:W1:Y:S01]  /*1e70*/  SYNCS.PHASECHK.TRANS64.TRYWAIT P1, [R3+URZ], R0 ;  /* 0x00000000030075a7 */ /* 0x000062000802017f */
[----:B------:R-:W-:Y:S05]  /*1e80*/  @!P0 BRA `(.L_x_22) ;  /* 0x0000000000048947 */ /* 0x000fea0003800000 */
[----:B------:R-:W-:Y:S01]  /*1e90*/  BPT.TRAP 0x1 ;  /* 0x000000040000795c */ /* 0x000fe20000300000 */
.L_x_22:
[----:B-1----:R-:W-:Y:S05]  /*1ea0*/  @P1 BRA `(.L_x_23) ;  /* 0x0000000000081947 */ /* 0x002fea0003800000 */
[----:B------:R-:W1:Y:S02]  /*1eb0*/  SYNCS.PHASECHK.TRANS64.TRYWAIT P1, [R3+URZ], R0 ;  /* 0x00000000030075a7 */ /* 0x000e64000802017f */
[----:B-1----:R-:W-:Y:S05]  /*1ec0*/  @!P1 BRA `(.L_x_24) ;  /* 0x0000004c00049947 */ /* 0x002fea0003800000 */
.L_x_23:
[----:B------:R-:W-:Y:S05]  /*1ed0*/  WARPSYNC.ALL ;  /* 0x0000000000007948 */ /* 0x000fea0003800000 */
[----:B------:R-:W-:Y:S01]  /*1ee0*/  ULEA UR8, UR44, UR48, 0x8 ;  /* 0x000000302c087291 */ /* 0x000fe2000f8e403f */
[----:B------:R-:W-:Y:S01]  /*1ef0*/  WARPGROUP.ARRIVE ;  /* 0x00000000000079c5 */ /* 0x000fe20000000000 */
[----:B------:R-:W-:Y:S01]  /*1f00*/  UIMAD UR9, UR44, 0xc0, UR47 ;  /* 0x000000c02c0978a4 */ /* 0x000fe2000f8e022f */
[----:B01----:R-:W-:Y:S01]  /*1f10*/  IMAD.U32 R0, RZ, RZ, UR50 ;  /* 0x00000032ff007e24 */ /* 0x003fe2000f8e00ff */
[----:B------:R-:W-:Y:S01]  /*1f20*/  UMOV UR5, 0x80000020 ;  /* 0x8000002000057882 */ /* 0x000fe20000000000 */
[----:B------:R-:W-:Y:S01]  /*1f30*/  UMOV UR7, 0x80000020 ;  /* 0x8000002000077882 */ /* 0x000fe20000000000 */
[----:B------:R-:W-:Y:S01]  /*1f40*/  UIADD3 UR10, UR9, 0x40, URZ ;  /* 0x00000040090a7890 */ /* 0x000fe2000fffe03f */
[----:B------:R-:W-:-:S02]  /*1f50*/  UMOV UR4, UR8 ;  /* 0x0000000800047c82 */ /* 0x000fc40008000000 */
[----:B------:R-:W-:Y:S01]  /*1f60*/  UMOV UR6, UR9 ;  /* 0x0000000900067c82 */ /* 0x000fe20008000000 */
[----:B------:R-:W-:Y:S01]  /*1f70*/  UIADD3 UR11, UR9, 0x80, URZ ;  /* 0x00000080090b7890 */ /* 0x000fe2000fffe03f */
[----:B------:R-:W-:Y:S01]  /*1f80*/  HGMMA.64x16x16.F32.BF16 R40, gdesc[UR4], RZ, !UPT, gsb0 ;  /* 0x00200000042879f0 */ /* 0x000fe2000c0018ff */
[----:B------:R-:W-:Y:S01]  /*1f90*/  UMOV UR7, 0x80000020 ;  /* 0x8000002000077882 */ /* 0x000fe20000000000 */
[----:B------:R-:W-:Y:S01]  /*1fa0*/  UMOV UR6, UR10 ;  /* 0x0000000a00067c82 */ /* 0x000fe20008000000 */
[----:B------:R-:W-:Y:S01]  /*1fb0*/  ISETP.GE.AND P1, PT, R0, 0x1, PT ;  /* 0x000000010000780c */ /* 0x000fe20003f26270 */
[----:B------:R-:W-:Y:S02]  /*1fc0*/  WARPGROUP.DEPBAR.LE gsb0, 0x0 ;  /* 0x00008000000079c5 */ /* 0x000fe40000010000 */
[----:B------:R-:W-:-:S06]  /*1fd0*/  WARPGROUP.ARRIVE ;  /* 0x00000000000079c5 */ /* 0x000fcc0000000000 */
[----:B------:R-:W-:Y:S01]  /*1fe0*/  HGMMA.64x16x16.F32.BF16 R32, gdesc[UR4], RZ, !UPT, gsb0 ;  /* 0x00200000042079f0 */ /* 0x000fe2000c0018ff */
[----:B------:R-:W-:Y:S01]  /*1ff0*/  UMOV UR6, UR11 ;  /* 0x0000000b00067c82 */ /* 0x000fe20008000000 */
[----:B------:R-:W-:Y:S01]  /*2000*/  UMOV UR7, 0x80000020 ;  /* 0x8000002000077882 */ /* 0x000fe20000000000 */
[----:B------:R-:W-:Y:S02]  /*2010*/  WARPGROUP.DEPBAR.LE gsb0, 0x0 ;  /* 0x00008000000079c5 */ /* 0x000fe40000010000 */
[----:B------:R-:W-:-:S06]  /*2020*/  WARPGROUP.ARRIVE ;  /* 0x00000000000079c5 */ /* 0x000fcc0000000000 */
[----:B------:R-:W-:Y:S01]  /*2030*/  HGMMA.64x16x16.F32.BF16 R24, gdesc[UR4], RZ, !UPT, gsb0 ;  /* 0x00200000041879f0 */ /* 0x000fe2000c0018ff */
[----:B------:R-:W-:Y:S02]  /*2040*/  UIADD3 UR4, UR8, 0x2, URZ ;  /* 0x0000000208047890 */ /* 0x000fe4000fffe03f */
[----:B------:R-:W-:Y:S01]  /*2050*/  UIADD3 UR6, UR9, 0x2, URZ ;  /* 0x0000000209067890 */ /* 0x000fe2000fffe03f */
[----:B------:R-:W-:Y:S01]  /*2060*/  UMOV UR5, 0x80000020 ;  /* 0x8000002000057882 */ /* 0x000fe20000000000 */
[----:B------:R-:W-:Y:S01]  /*2070*/  UMOV UR7, 0x80000020 ;  /* 0x8000002000077882 */ /* 0x000fe20000000000 */
[----:B------:R-:W-:Y:S02]  /*2080*/  UIADD3 UR8, UR9, 0x42, URZ ;  /* 0x0000004209087890 */ /* 0x000fe4000fffe03f */
[----:B------:R-:W-:Y:S01]  /*2090*/  UIADD3 UR9, UR9, 0x82, URZ ;  /* 0x0000008209097890 */ /* 0x000fe2000fffe03f */
[----:B------:R-:W-:Y:S02]  /*20a0*/  WARPGROUP.DEPBAR.LE gsb0, 0x0 ;  /* 0x00008000000079c5 */ /* 0x000fe40000010000 */
[----:B------:R-:W-:-:S06]  /*20b0*/  WARPGROUP.ARRIVE ;  /* 0x00000000000079c5 */ /* 0x000fcc0000000000 */
[----:B------:R-:W-:Y:S01]  /*20c0*/  HGMMA.64x16x16.F32.BF16 R40, gdesc[UR4], R40, gsb0 ;  /* 0x00200000042879f0 */ /* 0x000fe20008001828 */
[----:B------:R-:W-:Y:S01]  /*20d0*/  UMOV UR6, UR8 ;  /* 0x0000000800067c82 */ /* 0x000fe20008000000 */
[----:B------:R-:W-:Y:S01]  /*20e0*/  UMOV UR7, 0x80000020 ;  /* 0x8000002000077882 */ /* 0x000fe20000000000 */
[----:B------:R-:W-:Y:S02]  /*20f0*/  WARPGROUP.DEPBAR.LE gsb0, 0x0 ;  /* 0x00008000000079c5 */ /* 0x000fe40000010000 */
[----:B------:R-:W-:-:S06]  /*2100*/  WARPGROUP.ARRIVE ;  /* 0x00000000000079c5 */ /* 0x000fcc0000000000 */
[----:B------:R-:W-:Y:S01]  /*2110*/  HGMMA.64x16x16.F32.BF16 R32, gdesc[UR4], R32, gsb0 ;  /* 0x00200000042079f0 */ /* 0x000fe20008001820 */
[----:B------:R-:W-:Y:S01]  /*2120*/  UMOV UR6, UR9 ;  /* 0x0000000900067c82 */ /* 0x000fe20008000000 */
[----:B------:R-:W-:Y:S01]  /*2130*/  UMOV UR7, 0x80000020 ;  /* 0x8000002000077882 */ /* 0x000fe20000000000 */
[----:B------:R-:W-:Y:S02]  /*2140*/  WARPGROUP.DEPBAR.LE gsb0, 0x0 ;  /* 0x00008000000079c5 */ /* 0x000fe40000010000 */
[----:B------:R-:W-:-:S06]  /*2150*/  WARPGROUP.ARRIVE ;  /* 0x00000000000079c5 */ /* 0x000fcc0000000000 */
[----:B------:R-:W-:Y:S03]  /*2160*/  HGMMA.64x16x16.F32.BF16 R24, gdesc[UR4], R24, gsb0 ;  /* 0x00200000041879f0 */ /* 0x000fe60008001818 */
[----:B------:R-:W-:Y:S02]  /*2170*/  WARPGROUP.DEPBAR.LE gsb0, 0x0 ;  /* 0x00008000000079c5 */ /* 0x000fe40000010000 */
[----:B------:R-:W-:Y:S05]  /*2180*/  @!P1 BRA `(.L_x_25) ;  /* 0x0000000400409947 */ /* 0x000fea0003800000 */
[----:B------:R-:W-:Y:S01]  /*2190*/  UIADD3 UR4, UR44, 0x1, URZ ;  /* 0x000000012c047890 */ /* 0x000fe2000fffe03f */
[----:B------:R-:W-:Y:S02]  /*21a0*/  IMAD.U32 R0, RZ, RZ, UR50 ;  /* 0x00000032ff007e24 */ /* 0x000fe4000f8e00ff */
[----:B------:R-:W-:Y:S01]  /*21b0*/  IMAD.U32 R3, RZ, RZ, UR44 ;  /* 0x0000002cff037e24 */ /* 0x000fe2000f8e00ff */
[----:B------:R-:W-:-:S04]  /*21c0*/  UISETP.NE.AND UP0, UPT, UR4, 0x20, UPT ;  /* 0x000000200400788c */ /* 0x000fc8000bf05270 */
[----:B------:R-:W-:Y:S02]  /*21d0*/  USEL UR5, URZ, 0x1, UP0 ;  /* 0x000000013f057887 */ /* 0x000fe40008000000 */
[----:B------:R-:W-:Y:S02]  /*21e0*/  USEL UR8, UR4, URZ, UP0 ;  /* 0x0000003f04087287 */ /* 0x000fe40008000000 */
[----:B------:R-:W-:-:S06]  /*21f0*/  ULOP3.LUT UR5, UR46, UR5, URZ, 0x3c, !UPT ;  /* 0x000000052e057292 */ /* 0x000fcc000f8e3c3f */
[----:B------:R-:W-:-:S07]  /*2200*/  IMAD.U32 R6, RZ, RZ, UR5 ;  /* 0x00000005ff067e24 */ /* 0x000fce000f8e00ff */
.L_x_32:
[----:B------:R-:W-:Y:S05]  /*2210*/  @!P0 BRA `(.L_x_26) ;  /* 0x0000000000048947 */ /* 0x000fea0003800000 */
[----:B------:R-:W-:Y:S01]  /*2220*/  BPT.TRAP 0x1 ;  /* 0x000000040000795c */ /* 0x000fe20000300000 */
.L_x_26:
[----:B------:R-:W-:Y:S01]  /*2230*/  ULEA UR4, UR8, UR41, 0x3 ;  /* 0x0000002908047291 */ /* 0x000fe2000f8e183f */
[----:B------:R-:W-:-:S08]  /*2240*/  SHF.L.U32 R4, R6, 0x1f, RZ ;  /* 0x0000001f06047819 */ /* 0x000fd000000006ff */
[----:B------:R0:W1:Y:S01]  /*2250*/  SYNCS.PHASECHK.TRANS64.TRYWAIT P1, [UR4], R4 ;  /* 0x00000004ff0075a7 */ /* 0x0000620008020144 */
[----:B------:R-:W-:Y:S05]  /*2260*/  @!P0 BRA `(.L_x_27) ;  /* 0x0000000000048947 */ /* 0x000fea0003800000 */
[----:B------:R-:W-:Y:S01]  /*2270*/  BPT.TRAP 0x1 ;  /* 0x000000040000795c */ /* 0x000fe20000300000 */
.L_x_27:
[----:B-1----:R-:W-:Y:S05]  /*2280*/  @P1 BRA `(.L_x_28) ;  /* 0x0000000000081947 */ /* 0x002fea0003800000 */
[----:B------:R-:W1:Y:S02]  /*2290*/  SYNCS.PHASECHK.TRANS64.TRYWAIT P1, [UR4], R4 ;  /* 0x00000004ff0075a7 */ /* 0x000e640008020144 */
[----:B-1----:R-:W-:Y:S05]  /*22a0*/  @!P1 BRA `(.L_x_29) ;  /* 0x0000004800209947 */ /* 0x002fea0003800000 */
.L_x_28:
[----:B------:R-:W-:Y:S01]  /*22b0*/  ULEA UR9, UR8, UR48, 0x8 ;  /* 0x0000003008097291 */ /* 0x000fe2000f8e403f */
[----:B------:R-:W-:Y:S01]  /*22c0*/  WARPGROUP.ARRIVE ;  /* 0x00000000000079c5 */ /* 0x000fe20000000000 */
[----:B------:R-:W-:Y:S01]  /*22d0*/  UIMAD UR10, UR8, 0xc0, UR47 ;  /* 0x000000c0080a78a4 */ /* 0x000fe2000f8e022f */
[----:B------:R-:W-:Y:S01]  /*22e0*/  UMOV UR5, 0x80000020 ;  /* 0x8000002000057882 */ /* 0x000fe20000000000 */
[----:B------:R-:W-:Y:S02]  /*22f0*/  UMOV UR7, 0x80000020 ;  /* 0x8000002000077882 */ /* 0x000fe40000000000 */
[----:B------:R-:W-:Y:S01]  /*2300*/  UIADD3 UR11, UR10, 0x40, URZ ;  /* 0x000000400a0b7890 */ /* 0x000fe2000fffe03f */
[----:B------:R-:W-:Y:S02]  /*2310*/  UMOV UR4, UR9 ;  /* 0x0000000900047c82 */ /* 0x000fe40008000000 */
[----:B------:R-:W-:Y:S01]  /*2320*/  UMOV UR6, UR10 ;  /* 0x0000000a00067c82 */ /* 0x000fe20008000000 */
[----:B------:R-:W-:Y:S01]  /*2330*/  UIADD3 UR12, UR10, 0x80, URZ ;  /* 0x000000800a0c7890 */ /* 0x000fe2000fffe03f */
[----:B------:R-:W-:Y:S01]  /*2340*/  HGMMA.64x16x16.F32.BF16 R40, gdesc[UR4], R40, gsb0 ;  /* 0x00200000042879f0 */ /* 0x000fe20008001828 */
[----:B------:R-:W-:Y:S01]  /*2350*/  UMOV UR7, 0x80000020 ;  /* 0x8000002000077882 */ /* 0x000fe20000000000 */
[----:B------:R-:W-:Y:S01]  /*2360*/  UMOV UR6, UR11 ;  /* 0x0000000b00067c82 */ /* 0x000fe20008000000 */
[----:B------:R-:W-:-:S02]  /*2370*/  WARPGROUP.DEPBAR.LE gsb0, 0x0 ;  /* 0x00008000000079c5 */ /* 0x000fc40000010000 */
[----:B------:R-:W-:-:S06]  /*2380*/  WARPGROUP.ARRIVE ;  /* 0x00000000000079c5 */ /* 0x000fcc0000000000 */
[----:B------:R-:W-:Y:S01]  /*2390*/  HGMMA.64x16x16.F32.BF16 R32, gdesc[UR4], R32, gsb0 ;  /* 0x00200000042079f0 */ /* 0x000fe20008001820 */
[----:B------:R-:W-:Y:S01]  /*23a0*/  UMOV UR6, UR12 ;  /* 0x0000000c00067c82 */ /* 0x000fe20008000000 */
[----:B------:R-:W-:Y:S01]  /*23b0*/  UMOV UR7, 0x80000020 ;  /* 0x8000002000077882 */ /* 0x000fe20000000000 */
[----:B------:R-:W-:Y:S02]  /*23c0*/  WARPGROUP.DEPBAR.LE gsb0, 0x0 ;  /* 0x00008000000079c5 */ /* 0x000fe40000010000 */
[----:B------:R-:W-:-:S06]  /*23d0*/  WARPGROUP.ARRIVE ;  /* 0x00000000000079c5 */ /* 0x000fcc0000000000 */
[----:B------:R-:W-:Y:S01]  /*23e0*/  HGMMA.64x16x16.F32.BF16 R24, gdesc[UR4], R24, gsb0 ;  /* 0x00200000041879f0 */ /* 0x000fe20008001818 */
        /* <DEDUP_REMOVED lines=21> */
[----:B------:R-:W-:Y:S01]  /*2540*/  BPT.TRAP 0x1 ;  /* 0x000000040000795c */ /* 0x000fe20000300000 */
.L_x_30:
[----:B------:R-:W-:Y:S01]  /*2550*/  ISETP.NE.AND P1, PT, R22, RZ, PT ;  /* 0x000000ff1600720c */ /* 0x000fe20003f25270 */
[----:B------:R-:W-:-:S12]  /*2560*/  UISETP.GT.U32.AND UP0, UPT, UR36, 0x1, UPT ;  /* 0x000000012400788c */ /* 0x000fd8000bf04070 */
[----:B01----:R-:W-:-:S05]  /*2570*/  @P1 LEA R4, R3, UR41, 0x3 ;  /* 0x0000002903041c11 */ /* 0x003fca000f8e18ff */
[----:B------:R-:W-:-:S05]  /*2580*/  @P1 VIADD R4, R4, 0x100 ;  /* 0x0000010004041836 */ /* 0x000fca0000000000 */
[----:B------:R-:W-:-:S04]  /*2590*/  @P1 PRMT R4, R23, 0x654, R4 ;  /* 0x0000065417041816 */ /* 0x000fc80000000004 */
[----:B------:R0:W-:Y:S01]  /*25a0*/  @P1 SYNCS.ARRIVE.TRANS64.RED.A1T0 RZ, [R4+URZ], RZ ;  /* 0x000000ff04ff19a7 */ /* 0x0001e2000810043f */
[----:B------:R-:W-:-:S13]  /*25b0*/  PLOP3.LUT P1, PT, PT, PT, UP0, 0x80, 0x0 ;  /* 0x000000000000781c */ /* 0x000fda0003f2f008 */
[----:B0-----:R-:W-:Y:S05]  /*25c0*/  @P1 BRA `(.L_x_31) ;  /* 0x0000000000041947 */ /* 0x001fea0003800000 */
[----:B------:R-:W-:Y:S01]  /*25d0*/  BPT.TRAP 0x1 ;  /* 0x000000040000795c */ /* 0x000fe20000300000 */
.L_x_31:
[----:B------:R-:W-:Y:S01]  /*25e0*/  UIADD3 UR8, UR8, 0x1, URZ ;  /* 0x0000000108087890 */ /* 0x000fe2000fffe03f */
[C---:B------:R-:W-:Y:S01]  /*25f0*/  ISETP.GT.AND P2, PT, R0.reuse, 0x1, PT ;  /* 0x000000010000780c */ /* 0x040fe20003f44270 */
[----:B------:R-:W-:Y:S02]  /*2600*/  VIADD R3, R3, 0x1 ;  /* 0x0000000103037836 */ /* 0x000fe40000000000 */
[----:B------:R-:W-:Y:S01]  /*2610*/  UISETP.NE.AND UP0, UPT, UR8, 0x20, UPT ;  /* 0x000000200800788c */ /* 0x000fe2000bf05270 */
[----:B------:R-:W-:Y:S02]  /*2620*/  VIADD R0, R0, 0xffffffff ;  /* 0xffffffff00007836 */ /* 0x000fe40000000000 */
[C---:B------:R-:W-:Y:S01]  /*2630*/  ISETP.NE.AND P1, PT, R3.reuse, 0x20, PT ;  /* 0x000000200300780c */ /* 0x040fe20003f25270 */
[----:B------:R-:W-:Y:S02]  /*2640*/  USEL UR4, URZ, 0x1, UP0 ;  /* 0x000000013f047887 */ /* 0x000fe40008000000 */
[----:B------:R-:W-:Y:S01]  /*2650*/  USEL UR8, UR8, URZ, UP0 ;  /* 0x0000003f08087287 */ /* 0x000fe20008000000 */
[----:B------:R-:W-:-:S03]  /*2660*/  SEL R3, R3, RZ, P1 ;  /* 0x000000ff03037207 */ /* 0x000fc60000800000 */
[----:B------:R-:W-:Y:S01]  /*2670*/  LOP3.LUT R6, R6, UR4, RZ, 0x3c, !PT ;  /* 0x0000000406067c12 */ /* 0x000fe2000f8e3cff */
[----:B------:R-:W-:Y:S07]  /*2680*/  @P2 BRA `(.L_x_32) ;  /* 0xfffffff800e02947 */ /* 0x000fee000383ffff */
.L_x_25:
[----:B------:R-:W0:Y:S01]  /*2690*/  LDC R0, c[0x0][0x28c] ;  /* 0x0000a300ff007b82 */ /* 0x000e220000000800 */
[----:B------:R1:W-:Y:S01]  /*26a0*/  SYNCS.ARRIVE.TRANS64.A1T0 RZ, [R61+UR52], RZ ;  /* 0x000000ff3dff79a7 */ /* 0x0003e20008100034 */
[----:B0-----:R-:W-:-:S13]  /*26b0*/  ISETP.GE.AND P1, PT, R0, 0x1, PT ;  /* 0x000000010000780c */ /* 0x001fda0003f26270 */
[----:B-1----:R-:W-:Y:S05]  /*26c0*/  @!P1 BRA `(.L_x_33) ;  /* 0x0000000000409947 */ /* 0x002fea0003800000 */
[----:B------:R-:W-:Y:S05]  /*26d0*/  @!P0 BRA `(.L_x_34) ;  /* 0x0000000000048947 */ /* 0x000fea0003800000 */
[----:B------:R-:W-:Y:S01]  /*26e0*/  BPT.TRAP 0x1 ;  /* 0x000000040000795c */ /* 0x000fe20000300000 */
.L_x_34:
[----:B------:R-:W-:Y:S01]  /*26f0*/  ISETP.NE.AND P0, PT, R22, RZ, PT ;  /* 0x000000ff1600720c */ /* 0x000fe20003f05270 */
[----:B------:R-:W-:-:S12]  /*2700*/  IMAD.U32 R3, RZ, RZ, UR41 ;  /* 0x00000029ff037e24 */ /* 0x000fd8000f8e00ff */
[----:B------:R-:W-:-:S05]  /*2710*/  VOTEU.ANY UP0, P0 ;  /* 0x00000000003f7886 */ /* 0x000fca0000000100 */
[----:B------:R-:W-:Y:S02]  /*2720*/  @UP0 UIADD3 UR4, UR50, UR44, URZ ;  /* 0x0000002c32040290 */ /* 0x000fe4000fffe03f */
[----:B------:R-:W-:-:S04]  /*2730*/  UISETP.GT.U32.AND UP0, UPT, UR36, 0x1, UPT ;  /* 0x000000012400788c */ /* 0x000fc8000bf04070 */
[----:B------:R-:W-:-:S04]  /*2740*/  IMAD.U32 R0, RZ, RZ, UR4 ;  /* 0x00000004ff007e24 */ /* 0x000fc8000f8e00ff */
[----:B------:R-:W-:-:S05]  /*2750*/  @P0 IMAD.SHL.U32 R0, R0, 0x8, RZ ;  /* 0x0000000800000824 */ /* 0x000fca00078e00ff */
[----:B------:R-:W-:-:S04]  /*2760*/  @P0 LOP3.LUT R0, R0, 0xf8, RZ, 0xc0, !PT ;  /* 0x000000f800000812 */ /* 0x000fc800078ec0ff */
[----:B------:R-:W-:-:S04]  /*2770*/  @P0 IADD3 R0, R3, 0x100, R0 ;  /* 0x0000010003000810 */ /* 0x000fc80007ffe000 */
[----:B------:R-:W-:-:S04]  /*2780*/  @P0 PRMT R0, R23, 0x654, R0 ;  /* 0x0000065417000816 */ /* 0x000fc80000000000 */
[----:B------:R0:W-:Y:S01]  /*2790*/  @P0 SYNCS.ARRIVE.TRANS64.RED.A1T0 RZ, [R0+URZ], RZ ;  /* 0x000000ff00ff09a7 */ /* 0x0001e2000810043f */
[----:B------:R-:W-:-:S13]  /*27a0*/  PLOP3.LUT P0, PT, PT, PT, UP0, 0x80, 0x0 ;  /* 0x000000000000781c */ /* 0x000fda0003f0f008 */
[----:B0-----:R-:W-:Y:S05]  /*27b0*/  @P0 BRA `(.L_x_33) ;  /* 0x0000000000040947 */ /* 0x001fea0003800000 */
[----:B------:R-:W-:Y:S01]  /*27c0*/  BPT.TRAP 0x1 ;  /* 0x000000040000795c */ /* 0x000fe20000300000 */
.L_x_33:
[----:B------:R-:W-:Y:S02]  /*27d0*/  SHF.L.U32 R0, R60, 0x1f, RZ ;  /* 0x0000001f3c007819 */ /* 0x000fe400000006ff */
[----:B------:R-:W-:Y:S02]  /*27e0*/  SHF.R.S32.HI R9, RZ, 0x1f, R19 ;  /* 0x0000001fff097819 */ /* 0x000fe40000011413 */
[----:B------:R-:W0:Y:S02]  /*27f0*/  SYNCS.PHASECHK.TRANS64.TRYWAIT P0, [R57+URZ+0x8], R0 ;  /* 0x00000800390075a7 */ /* 0x000e24000800017f */
[----:B0-----:R-:W-:Y:S05]  /*2800*/  @!P0 BRA `(.L_x_35) ;  /* 0x0000004000e08947 */ /* 0x001fea0003800000 */
.L_x_137:
[----:B------:R-:W-:Y:S01]  /*2810*/  ULDC.64 UR4, c[0x0][0x5d0] ;  /* 0x0001740000047ab9 */ /* 0x000fe20000000a00 */
[----:B------:R-:W-:Y:S01]  /*2820*/  ULDC UR6, c[0x0][0x284] ;  /* 0x0000a10000067ab9 */ /* 0x000fe20000000800 */
[----:B0-----:R-:W-:Y:S02]  /*2830*/  IMAD R0, R9, UR4, RZ ;  /* 0x0000000409007c24 */ /* 0x001fe4000f8e02ff */
[----:B------:R-:W-:Y:S02]  /*2840*/  IMAD R10, R2, 0x30, RZ ;  /* 0x00000030020a7824 */ /* 0x000fe400078e02ff */
[C---:B------:R-:W-:Y:S02]  /*2850*/  IMAD R5, R19.reuse, UR5, R0 ;  /* 0x0000000513057c24 */ /* 0x040fe4000f8e0200 */
[----:B------:R-:W-:Y:S01]  /*2860*/  IMAD.SHL.U32 R0, R18, 0x40, RZ ;  /* 0x0000004012007824 */ /* 0x000fe200078e00ff */
[----:B------:R-:W-:Y:S01]  /*2870*/  SHF.R.S32.HI R11, RZ, 0x1f, R10 ;  /* 0x0000001fff0b7819 */ /* 0x000fe2000001140a */
[----:B------:R-:W-:Y:S01]  /*2880*/  IMAD.WIDE.U32 R2, R19, UR4, R52 ;  /* 0x0000000413027c25 */ /* 0x000fe2000f8e0034 */
[----:B------:R-:W-:-:S02]  /*2890*/  ULDC.64 UR4, c[0x0][0x5c8] ;  /* 0x0001720000047ab9 */ /* 0x000fc40000000a00 */
[----:B------:R-:W-:Y:S01]  /*28a0*/  ISETP.GE.AND P0, PT, R0, UR6, PT ;  /* 0x0000000600007c0c */ /* 0x000fe2000bf06270 */
[----:B------:R-:W-:Y:S01]  /*28b0*/  ULDC UR6, c[0x0][0x288] ;  /* 0x0000a20000067ab9 */ /* 0x000fe20000000800 */
[----:B------:R-:W-:Y:S01]  /*28c0*/  IADD3 R2, P1, R10, R2, RZ ;  /* 0x000000020a027210 */ /* 0x000fe20007f3e0ff */
[----:B------:R-:W-:Y:S01]  /*28d0*/  IMAD.WIDE R14, R18, 0x40, R50 ;  /* 0x00000040120e7825 */ /* 0x000fe200078e0232 */
[----:B------:R-:W-:Y:S02]  /*28e0*/  ISETP.GE.OR P0, PT, R10, UR6, P0 ;  /* 0x000000060a007c0c */ /* 0x000fe40008706670 */
[----:B------:R-:W-:Y:S01]  /*28f0*/  IADD3.X R3, R11, R3, R5, P1, !PT ;  /* 0x000000030b037210 */ /* 0x000fe20000ffe405 */
[----:B------:R-:W-:-:S04]  /*2900*/  IMAD R7, R15, UR4, RZ ;  /* 0x000000040f077c24 */ /* 0x000fc8000f8e02ff */
[C---:B------:R-:W-:Y:S02]  /*2910*/  IMAD R7, R14.reuse, UR5, R7 ;  /* 0x000000050e077c24 */ /* 0x040fe4000f8e0207 */
[----:B------:R-:W-:-:S04]  /*2920*/  IMAD.WIDE.U32 R20, R14, UR4, R2 ;  /* 0x000000040e147c25 */ /* 0x000fc8000f8e0002 */
[----:B------:R-:W-:Y:S05]  /*2930*/  @P0 BRA `(.L_x_36) ;  /* 0x0000001800780947 */ /* 0x000fea0003800000 */
[----:B-----5:R-:W-:Y:S01]  /*2940*/  FSETP.NEU.AND P1, PT, R49, RZ, PT ;  /* 0x000000ff3100720b */ /* 0x020fe20003f2d000 */
[----:B------:R-:W-:Y:S01]  /*2950*/  IMAD.IADD R62, R56, 0x1, -R10 ;  /* 0x00000001383e7824 */ /* 0x000fe200078e0a0a */
[----:B------:R-:W-:Y:S01]  /*2960*/  BSSY B0, `(.L_x_36) ;  /* 0x000019b000007945 */ /* 0x000fe20003800000 */
[----:B------:R-:W-:Y:S02]  /*2970*/  IMAD.IADD R0, R59, 0x1, -R0 ;  /* 0x000000013b007824 */ /* 0x000fe400078e0a00 */
[----:B------:R-:W-:Y:S01]  /*2980*/  IMAD.IADD R5, R21, 0x1, R7 ;  /* 0x0000000115057824 */ /* 0x000fe200078e0207 */
[----:B------:R-:W-:-:S04]  /*2990*/  ISETP.GT.AND P0, PT, R62, RZ, PT ;  /* 0x000000ff3e00720c */ /* 0x000fc80003f04270 */
[----:B------:R-:W-:-:S03]  /*29a0*/  ISETP.GT.AND P2, PT, R0, RZ, P0 ;  /* 0x000000ff0000720c */ /* 0x000fc60000744270 */
[----:B------:R-:W-:Y:S10]  /*29b0*/  @!P1 BRA `(.L_x_37) ;  /* 0x00000010008c9947 */ /* 0x000ff40003800000 */
[----:B------:R-:W0:Y:S01]  /*29c0*/  LDC.64 R64, c[0x0][0x5b8] ;  /* 0x00016e00ff407b82 */ /* 0x000e220000000a00 */
[----:B------:R-:W-:-:S07]  /*29d0*/  ULDC.64 UR4, c[0x0][0x5c0] ;  /* 0x0001700000047ab9 */ /* 0x000fce0000000a00 */
[----:B------:R-:W1:Y:S08]  /*29e0*/  LDC.64 R66, c[0x0][0x5b0] ;  /* 0x00016c00ff427b82 */ /* 0x000e700000000a00 */
[----:B------:R-:W2:Y:S01]  /*29f0*/  LDC.64 R68, c[0x0][0x5a8] ;  /* 0x00016a00ff447b82 */ /* 0x000ea20000000a00 */
[-C--:B0-----:R-:W-:Y:S02]  /*2a00*/  IMAD R4, R9, R64.reuse, RZ ;  /* 0x0000004009047224 */ /* 0x081fe400078e02ff */
[----:B------:R-:W-:-:S04]  /*2a10*/  IMAD.WIDE.U32 R2, R19, R64, R52 ;  /* 0x0000004013027225 */ /* 0x000fc800078e0034 */
[----:B------:R-:W-:Y:S01]  /*2a20*/  IMAD R21, R19, R65, R4 ;  /* 0x0000004113157224 */ /* 0x000fe200078e0204 */
[----:B------:R-:W-:Y:S01]  /*2a30*/  IADD3 R6, P1, R10, R2, RZ ;  /* 0x000000020a067210 */ /* 0x000fe20007f3e0ff */
[----:B-1----:R-:W-:-:S03]  /*2a40*/  IMAD R2, R15, R66, RZ ;  /* 0x000000420f027224 */ /* 0x002fc600078e02ff */
[----:B------:R-:W-:Y:S01]  /*2a50*/  IADD3.X R7, R11, R3, R21, P1, !PT ;  /* 0x000000030b077210 */ /* 0x000fe20000ffe415 */
[C---:B------:R-:W-:Y:S02]  /*2a60*/  IMAD R63, R14.reuse, R67, R2 ;  /* 0x000000430e3f7224 */ /* 0x040fe400078e0202 */
[----:B------:R-:W-:-:S04]  /*2a70*/  IMAD.WIDE.U32 R2, R14, R66, R6 ;  /* 0x000000420e027225 */ /* 0x000fc800078e0006 */
[----:B------:R-:W-:Y:S01]  /*2a80*/  IMAD.IADD R3, R3, 0x1, R63 ;  /* 0x0000000103037824 */ /* 0x000fe200078e023f */
[----:B--2---:R-:W-:-:S04]  /*2a90*/  LEA R8, P1, R2, R68, 0x1 ;  /* 0x0000004402087211 */ /* 0x004fc800078208ff */
[----:B------:R-:W-:-:S05]  /*2aa0*/  LEA.HI.X R9, R2, R69, R3, 0x1, P1 ;  /* 0x0000004502097211 */ /* 0x000fca00008f0c03 */
[----:B------:R-:W2:Y:S01]  /*2ab0*/  @P2 LDG.E.LTC128B.U16 R18, desc[UR56][R8.64] ;  /* 0x0000003808122981 */ /* 0x000ea2000c1e1520 */
[----:B------:R-:W-:Y:S01]  /*2ac0*/  IMAD.WIDE.U32 R2, R14, R66, R10 ;  /* 0x000000420e027225 */ /* 0x000fe200078e000a */
[----:B------:R-:W-:Y:S02]  /*2ad0*/  BSSY B1, `(.L_x_38) ;  /* 0x0000015000017945 */ /* 0x000fe40003800000 */
[----:B------:R-:W-:-:S04]  /*2ae0*/  IADD3 R12, P1, R52, R2, RZ ;  /* 0x00000002340c7210 */ /* 0x000fc80007f3e0ff */
[----:B------:R-:W-:Y:S02]  /*2af0*/  IADD3.X R13, R53, R63, R3, P1, !PT ;  /* 0x0000003f350d7210 */ /* 0x000fe40000ffe403 */
[----:B------:R-:W-:Y:S01]  /*2b00*/  LEA R4, P1, R20, UR4, 0x1 ;  /* 0x0000000414047c11 */ /* 0x000fe2000f8208ff */
[----:B------:R-:W-:-:S03]  /*2b10*/  IMAD.WIDE.U32 R12, R19, R64, R12 ;  /* 0x00000040130c7225 */ /* 0x000fc600078e000c */
[----:B------:R-:W-:Y:S02]  /*2b20*/  LEA.HI.X R5, R20, UR5, R5, 0x1, P1 ;  /* 0x0000000514057c11 */ /* 0x000fe400088f0c05 */
[----:B------:R-:W-:-:S04]  /*2b30*/  ISETP.GT.AND P1, PT, R62, 0x1, PT ;  /* 0x000000013e00780c */ /* 0x000fc80003f24270 */
[----:B------:R-:W-:Y:S01]  /*2b40*/  ISETP.GT.AND P3, PT, R0, RZ, P1 ;  /* 0x000000ff0000720c */ /* 0x000fe20000f64270 */
[----:B--2---:R-:W-:-:S04]  /*2b50*/  IMAD.U32 R2, R18, 0x10000, RZ ;  /* 0x0001000012027824 */ /* 0x004fc800078e00ff */
[----:B------:R-:W-:Y:S01]  /*2b60*/  FMUL R3, R2, R49 ;  /* 0x0000003102037220 */ /* 0x000fe20000400000 */
[----:B------:R-:W-:-:S03]  /*2b70*/  LEA R2, P4, R12, R68, 0x1 ;  /* 0x000000440c027211 */ /* 0x000fc600078808ff */
[----:B------:R-:W-:-:S05]  /*2b80*/  FFMA R3, R40, R48, R3 ;  /* 0x0000003028037223 */ /* 0x000fca0000000003 */
[----:B------:R-:W-:Y:S01]  /*2b90*/  F2FP.BF16.F32.PACK_AB R8, RZ, R3 ;  /* 0x00000003ff08723e */ /* 0x000fe200000010ff */
[----:B------:R-:W-:-:S03]  /*2ba0*/  IMAD.IADD R3, R21, 0x1, R13 ;  /* 0x0000000115037824 */ /* 0x000fc600078e020d */
[----:B------:R-:W-:Y:S01]  /*2bb0*/  PRMT R9, R8, 0x7610, R9 ;  /* 0x0000761008097816 */ /* 0x000fe20000000009 */
[----:B------:R-:W-:Y:S01]  /*2bc0*/  IMAD.SHL.U32 R8, R66, 0x8, RZ ;  /* 0x0000000842087824 */ /* 0x000fe200078e00ff */
[----:B------:R-:W-:-:S03]  /*2bd0*/  LEA.HI.X R3, R12, R69, R3, 0x1, P4 ;  /* 0x000000450c037211 */ /* 0x000fc600020f0c03 */
[----:B------:R0:W-:Y:S02]  /*2be0*/  @P2 STG.E.U16 desc[UR56][R4.64], R9 ;  /* 0x0000000904002986 */ /* 0x0001e4000c101538 */
[----:B0-----:R-:W-:Y:S01]  /*2bf0*/  SHF.L.U64.HI R9, R66, 0x3, R67 ;  /* 0x0000000342097819 */ /* 0x001fe20000010243 */
[----:B------:R-:W-:Y:S06]  /*2c00*/  @!P3 BRA `(.L_x_39) ;  /* 0x000000000004b947 */ /* 0x000fec0003800000 */
[----:B------:R0:W5:Y:S02]  /*2c10*/  LDG.E.LTC128B.U16 R18, desc[UR56][R2.64+0x2] ;  /* 0x0000023802127981 */ /* 0x000164000c1e1520 */
.L_x_39:
[----:B------:R-:W-:Y:S05]  /*2c20*/  BSYNC B1 ;  /* 0x0000000000017941 */ /* 0x000fea0003800000 */
.L_x_38:
[----:B------:R-:W-:Y:S01]  /*2c30*/  IMAD.WIDE.U32 R8, R14, R66, R8 ;  /* 0x000000420e087225 */ /* 0x000fe200078e0008 */
[----:B------:R-:W-:-:S03]  /*2c40*/  ISETP.GT.AND P0, PT, R0, 0x8, P0 ;  /* 0x000000080000780c */ /* 0x000fc60000704270 */
[----:B-----5:R-:W-:Y:S01]  /*2c50*/  IMAD.U32 R12, R18, 0x10000, RZ ;  /* 0x00010000120c7824 */ /* 0x020fe200078e00ff */
[----:B------:R-:W-:Y:S01]  /*2c60*/  IADD3 R6, P2, R6, R8, RZ ;  /* 0x0000000806067210 */ /* 0x000fe20007f5e0ff */
[----:B------:R-:W-:Y:S02]  /*2c70*/  IMAD.IADD R63, R63, 0x1, R9 ;  /* 0x000000013f3f7824 */ /* 0x000fe400078e0209 */
[----:B------:R-:W-:Y:S02]  /*2c80*/  FMUL R12, R12, R49 ;  /* 0x000000310c0c7220 */ /* 0x000fe40000400000 */
[----:B------:R-:W-:Y:S02]  /*2c90*/  IMAD.X R7, R63, 0x1, R7, P2 ;  /* 0x000000013f077824 */ /* 0x000fe400010e0607 */
[----:B------:R-:W-:Y:S01]  /*2ca0*/  FFMA R41, R41, R48, R12 ;  /* 0x0000003029297223 */ /* 0x000fe2000000000c */
[----:B------:R-:W-:-:S04]  /*2cb0*/  LEA R12, P2, R6, R68, 0x1 ;  /* 0x00000044060c7211 */ /* 0x000fc800078408ff */
[----:B------:R-:W-:Y:S02]  /*2cc0*/  F2FP.BF16.F32.PACK_AB R41, RZ, R41 ;  /* 0x00000029ff29723e */ /* 0x000fe400000010ff */
[----:B------:R-:W-:-:S03]  /*2cd0*/  LEA.HI.X R13, R6, R69, R7, 0x1, P2 ;  /* 0x00000045060d7211 */ /* 0x000fc600010f0c07 */
[----:B------:R1:W-:Y:S04]  /*2ce0*/  @P3 STG.E.U16 desc[UR56][R4.64+0x2], R41 ;  /* 0x0000022904003986 */ /* 0x0003e8000c101538 */
[----:B------:R-:W2:Y:S01]  /*2cf0*/  @P0 LDG.E.LTC128B.U16 R18, desc[UR56][R12.64] ;  /* 0x000000380c120981 */ /* 0x000ea2000c1e1520 */
[----:B------:R-:W-:Y:S01]  /*2d00*/  IADD3 R10, P2, P3, R52, R8, R10 ;  /* 0x00000008340a7210 */ /* 0x000fe20007b5e00a */
[----:B------:R-:W-:Y:S01]  /*2d10*/  BSSY B1, `(.L_x_40) ;  /* 0x0000011000017945 */ /* 0x000fe20003800000 */
[C---:B------:R-:W-:Y:S02]  /*2d20*/  SHF.L.U64.HI R9, R54.reuse, 0x1, R55 ;  /* 0x0000000136097819 */ /* 0x040fe40000010237 */
[----:B------:R-:W-:Y:S02]  /*2d30*/  IADD3.X R11, R53, R63, R11, P2, P3 ;  /* 0x0000003f350b7210 */ /* 0x000fe400017e640b */
[----:B------:R-:W-:-:S02]  /*2d40*/  LEA R8, P2, R54, R4, 0x1 ;  /* 0x0000000436087211 */ /* 0x000fc400078408ff */
[----:B------:R-:W-:Y:S01]  /*2d50*/  ISETP.GT.AND P1, PT, R0, 0x8, P1 ;  /* 0x000000080000780c */ /* 0x000fe20000f24270 */
[----:B------:R-:W-:-:S04]  /*2d60*/  IMAD.WIDE.U32 R10, R19, R64, R10 ;  /* 0x00000040130a7225 */ /* 0x000fc800078e000a */
[----:B------:R-:W-:Y:S02]  /*2d70*/  IMAD.X R9, R9, 0x1, R5, P2 ;  /* 0x0000000109097824 */ /* 0x000fe400010e0605 */
[----:B------:R-:W-:Y:S02]  /*2d80*/  IMAD.IADD R11, R21, 0x1, R11 ;  /* 0x00000001150b7824 */ /* 0x000fe400078e020b */
[----:B--2---:R-:W-:-:S04]  /*2d90*/  IMAD.U32 R6, R18, 0x10000, RZ ;  /* 0x0001000012067824 */ /* 0x004fc800078e00ff */
[----:B------:R-:W-:Y:S01]  /*2da0*/  FMUL R7, R6, R49 ;  /* 0x0000003106077220 */ /* 0x000fe20000400000 */
[----:B------:R-:W-:-:S03]  /*2db0*/  LEA R6, P3, R10, R68, 0x1 ;  /* 0x000000440a067211 */ /* 0x000fc600078608ff */
[----:B------:R-:W-:-:S05]  /*2dc0*/  FFMA R7, R42, R48, R7 ;  /* 0x000000302a077223 */ /* 0x000fca0000000007 */
[----:B------:R-:W-:Y:S02]  /*2dd0*/  F2FP.BF16.F32.PACK_AB R12, RZ, R7 ;  /* 0x00000007ff0c723e */ /* 0x000fe400000010ff */
[----:B------:R-:W-:-:S03]  /*2de0*/  LEA.HI.X R7, R10, R69, R11, 0x1, P3 ;  /* 0x000000450a077211 */ /* 0x000fc600018f0c0b */
[----:B------:R1:W-:Y:S01]  /*2df0*/  @P0 STG.E.U16 desc[UR56][R8.64], R12 ;  /* 0x0000000c08000986 */ /* 0x0003e2000c101538 */
[----:B------:R-:W-:Y:S05]  /*2e00*/  @!P1 BRA `(.L_x_41) ;  /* 0x0000000000049947 */ /* 0x000fea0003800000 */
[----:B------:R2:W5:Y:S02]  /*2e10*/  LDG.E.LTC128B.U16 R18, desc[UR56][R6.64+0x2] ;  /* 0x0000023806127981 */ /* 0x000564000c1e1520 */
.L_x_41:
[----:B------:R-:W-:Y:S05]  /*2e20*/  BSYNC B1 ;  /* 0x0000000000017941 */ /* 0x000fea0003800000 */
.L_x_40:
[----:B-----5:R-:W-:Y:S01]  /*2e30*/  IMAD.U32 R10, R18, 0x10000, RZ ;  /* 0x00010000120a7824 */ /* 0x020fe200078e00ff */
[----:B------:R-:W-:Y:S01]  /*2e40*/  ISETP.GT.AND P0, PT, R62, 0x8, PT ;  /* 0x000000083e00780c */ /* 0x000fe20003f04270 */
[----:B------:R-:W-:Y:S02]  /*2e50*/  BSSY B1, `(.L_x_42) ;  /* 0x0000008000017945 */ /* 0x000fe40003800000 */
[----:B------:R-:W-:Y:S01]  /*2e60*/  FMUL R10, R10, R49 ;  /* 0x000000310a0a7220 */ /* 0x000fe20000400000 */
[----:B------:R-:W-:-:S03]  /*2e70*/  ISETP.GT.AND P2, PT, R0, RZ, P0 ;  /* 0x000000ff0000720c */ /* 0x000fc60000744270 */
[----:B------:R-:W-:-:S05]  /*2e80*/  FFMA R10, R43, R48, R10 ;  /* 0x000000302b0a7223 */ /* 0x000fca000000000a */
[----:B------:R-:W-:-:S05]  /*2e90*/  F2FP.BF16.F32.PACK_AB R10, RZ, R10 ;  /* 0x0000000aff0a723e */ /* 0x000fca00000010ff */
[----:B------:R3:W-:Y:S01]  /*2ea0*/  @P1 STG.E.U16 desc[UR56][R8.64+0x2], R10 ;  /* 0x0000020a08001986 */ /* 0x0007e2000c101538 */
[----:B------:R-:W-:Y:S05]  /*2eb0*/  @!P2 BRA `(.L_x_43) ;  /* 0x000000000004a947 */ /* 0x000fea0003800000 */
[----:B------:R4:W5:Y:S02]  /*2ec0*/  LDG.E.LTC128B.U16 R18, desc[UR56][R2.64+0x10] ;  /* 0x0000103802127981 */ /* 0x000964000c1e1520 */
.L_x_43:
[----:B------:R-:W-:Y:S05]  /*2ed0*/  BSYNC B1 ;  /* 0x0000000000017941 */ /* 0x000fea0003800000 */
.L_x_42:
[----:B---3-5:R-:W-:Y:S01]  /*2ee0*/  IMAD.U32 R10, R18, 0x10000, RZ ;  /* 0x00010000120a7824 */ /* 0x028fe200078e00ff */
        /* <DEDUP_REMOVED lines=9> */
.L_x_45:
[----:B------:R-:W-:Y:S05]  /*2f80*/  BSYNC B1 ;  /* 0x0000000000017941 */ /* 0x000fea0003800000 */
.L_x_44:
[----:B-----5:R-:W-:Y:S01]  /*2f90*/  IMAD.U32 R10, R18, 0x10000, RZ ;  /* 0x00010000120a7824 */ /* 0x020fe200078e00ff */
[----:B------:R-:W-:Y:S01]  /*2fa0*/  ISETP.GT.AND P0, PT, R0, 0x8, P0 ;  /* 0x000000080000780c */ /* 0x000fe20000704270 */
[----:B------:R-:W-:Y:S02]  /*2fb0*/  BSSY B1, `(.L_x_46) ;  /* 0x0000007000017945 */ /* 0x000fe40003800000 */
[----:B------:R-:W-:-:S04]  /*2fc0*/  FMUL R10, R10, R49 ;  /* 0x000000310a0a7220 */ /* 0x000fc80000400000 */
[----:B------:R-:W-:-:S05]  /*2fd0*/  FFMA R10, R45, R48, R10 ;  /* 0x000000302d0a7223 */ /* 0x000fca000000000a */
[----:B------:R-:W-:-:S05]  /*2fe0*/  F2FP.BF16.F32.PACK_AB R10, RZ, R10 ;  /* 0x0000000aff0a723e */ /* 0x000fca00000010ff */
[----:B------:R0:W-:Y:S01]  /*2ff0*/  @P3 STG.E.U16 desc[UR56][R4.64+0x12], R10 ;  /* 0x0000120a04003986 */ /* 0x0001e2000c101538 */
[----:B------:R-:W-:Y:S05]  /*3000*/  @!P0 BRA `(.L_x_47) ;  /* 0x0000000000048947 */ /* 0x000fea0003800000 */
[----:B------:R0:W5:Y:S02]  /*3010*/  LDG.E.LTC128B.U16 R18, desc[UR56][R6.64+0x10] ;  /* 0x0000103806127981 */ /* 0x000164000c1e1520 */
.L_x_47:
[----:B------:R-:W-:Y:S05]  /*3020*/  BSYNC B1 ;  /* 0x0000000000017941 */ /* 0x000fea0003800000 */
.L_x_46:
[----:B0----5:R-:W-:Y:S01]  /*3030*/  IMAD.U32 R10, R18, 0x10000, RZ ;  /* 0x00010000120a7824 */ /* 0x021fe200078e00ff */
[----:B------:R-:W-:Y:S01]  /*3040*/  ISETP.GT.AND P1, PT, R0, 0x8, P1 ;  /* 0x000000080000780c */ /* 0x000fe20000f24270 */
[----:B------:R-:W-:Y:S02]  /*3050*/  BSSY B1, `(.L_x_48) ;  /* 0x0000007000017945 */ /* 0x000fe40003800000 */
[----:B---3--:R-:W-:-:S04]  /*3060*/  FMUL R11, R10, R49 ;  /* 0x000000310a0b7220 */ /* 0x008fc80000400000 */
[----:B------:R-:W-:-:S05]  /*3070*/  FFMA R11, R46, R48, R11 ;  /* 0x000000302e0b7223 */ /* 0x000fca000000000b */
[----:B------:R-:W-:-:S05]  /*3080*/  F2FP.BF16.F32.PACK_AB R11, RZ, R11 ;  /* 0x0000000bff0b723e */ /* 0x000fca00000010ff */
[----:B------:R0:W-:Y:S01]  /*3090*/  @P0 STG.E.U16 desc[UR56][R8.64+0x10], R11 ;  /* 0x0000100b08000986 */ /* 0x0001e2000c101538 */
[----:B------:R-:W-:Y:S05]  /*30a0*/  @!P1 BRA `(.L_x_49) ;  /* 0x0000000000049947 */ /* 0x000fea0003800000 */
[----:B------:R3:W5:Y:S02]  /*30b0*/  LDG.E.LTC128B.U16 R18, desc[UR56][R6.64+0x12] ;  /* 0x0000123806127981 */ /* 0x000764000c1e1520 */
.L_x_49:
[----:B------:R-:W-:Y:S05]  /*30c0*/  BSYNC B1 ;  /* 0x0000000000017941 */ /* 0x000fea0003800000 */
.L_x_48:
        /* <DEDUP_REMOVED lines=10> */
.L_x_51:
[----:B------:R-:W-:Y:S05]  /*3170*/  BSYNC B1 ;  /* 0x0000000000017941 */ /* 0x000fea0003800000 */
.L_x_50:
[----:B0----5:R-:W-:Y:S01]  /*3180*/  IMAD.U32 R10, R18, 0x10000, RZ ;  /* 0x00010000120a7824 */ /* 0x021fe200078e00ff */
        /* <DEDUP_REMOVED lines=9> */
.L_x_53:
[----:B------:R-:W-:Y:S05]  /*3220*/  BSYNC B1 ;  /* 0x0000000000017941 */ /* 0x000fea0003800000 */
.L_x_52:
        /* <DEDUP_REMOVED lines=9> */
.L_x_55:
[----:B------:R-:W-:Y:S05]  /*32c0*/  BSYNC B1 ;  /* 0x0000000000017941 */ /* 0x000fea0003800000 */
.L_x_54:
[----:B0----5:R-:W-:Y:S01]  /*32d0*/  IMAD.U32 R10, R18, 0x10000, RZ ;  /* 0x00010000120a7824 */ /* 0x021fe200078e00ff */
        /* <DEDUP_REMOVED lines=8> */
.L_x_57:
[----:B------:R-:W-:Y:S05]  /*3360*/  BSYNC B1 ;  /* 0x0000000000017941 */ /* 0x000fea0003800000 */
.L_x_56:
        /* <DEDUP_REMOVED lines=10> */
.L_x_59:
[----:B------:R-:W-:Y:S05]  /*3410*/  BSYNC B1 ;  /* 0x0000000000017941 */ /* 0x000fea0003800000 */
.L_x_58:
        /* <DEDUP_REMOVED lines=10> */
.L_x_61:
[----:B------:R-:W-:Y:S05]  /*34c0*/  BSYNC B1 ;  /* 0x0000000000017941 */ /* 0x000fea0003800000 */
.L_x_60:
        /* <DEDUP_REMOVED lines=9> */
.L_x_63:
[----:B------:R-:W-:Y:S05]  /*3560*/  BSYNC B1 ;  /* 0x0000000000017941 */ /* 0x000fea0003800000 */
.L_x_62:
        /* <DEDUP_REMOVED lines=9> */
.L_x_65:
[----:B------:R-:W-:Y:S05]  /*3600*/  BSYNC B1 ;  /* 0x0000000000017941 */ /* 0x000fea0003800000 */
.L_x_64:
        /* <DEDUP_REMOVED lines=10> */
.L_x_67:
[----:B------:R-:W-:Y:S05]  /*36b0*/  BSYNC B1 ;  /* 0x0000000000017941 */ /* 0x000fea0003800000 */
.L_x_66:
        /* <DEDUP_REMOVED lines=10> */
.L_x_69:
[----:B------:R-:W-:Y:S05]  /*3760*/  BSYNC B1 ;  /* 0x0000000000017941 */ /* 0x000fea0003800000 */
.L_x_68:
        /* <DEDUP_REMOVED lines=9> */
.L_x_71:
[----:B------:R-:W-:Y:S05]  /*3800*/  BSYNC B1 ;  /* 0x0000000000017941 */ /* 0x000fea0003800000 */
.L_x_70:
        /* <DEDUP_REMOVED lines=9> */
.L_x_73:
[----:B------:R-:W-:Y:S05]  /*38a0*/  BSYNC B1 ;  /* 0x0000000000017941 */ /* 0x000fea0003800000 */
.L_x_72:
        /* <DEDUP_REMOVED lines=10> */
.L_x_75:
[----:B------:R-:W-:Y:S05]  /*3950*/  BSYNC B1 ;  /* 0x0000000000017941 */ /* 0x000fea0003800000 */
.L_x_74:
        /* <DEDUP_REMOVED lines=10> */
.L_x_77:
[----:B------:R-:W-:Y:S05]  /*3a00*/  BSYNC B1 ;  /* 0x0000000000017941 */ /* 0x000fea0003800000 */
.L_x_76:
[----:B0---45:R-:W-:Y:S01]  /*3a10*/  IMAD.U32 R2, R18, 0x10000, RZ ;  /* 0x0001000012027824 */ /* 0x031fe200078e00ff */
        /* <DEDUP_REMOVED lines=8> */
.L_x_79:
[----:B------:R-:W-:Y:S05]  /*3aa0*/  BSYNC B1 ;  /* 0x0000000000017941 */ /* 0x000fea0003800000 */
.L_x_78:
[----:B0----5:R-:W-:Y:S01]  /*3ab0*/  IMAD.U32 R2, R18, 0x10000, RZ ;  /* 0x0001000012027824 */ /* 0x021fe200078e00ff */
[----:B------:R-:W-:Y:S01]  /*3ac0*/  ISETP.GT.AND P1, PT, R0, 0x8, P1 ;  /* 0x000000080000780c */ /* 0x000fe20000f24270 */
[----:B------:R-:W-:Y:S02]  /*3ad0*/  BSSY B1, `(.L_x_80) ;  /* 0x000000a000017945 */ /* 0x000fe40003800000 */
[----:B------:R-:W-:Y:S01]  /*3ae0*/  FMUL R3, R2, R49 ;  /* 0x0000003102037220 */ /* 0x000fe20000400000 */
[----:B------:R-:W-:-:S03]  /*3af0*/  @P0 IMAD.MOV.U32 R2, RZ, RZ, R8 ;  /* 0x000000ffff020224 */ /* 0x000fc600078e0008 */
[----:B------:R-:W-:-:S05]  /*3b00*/  FFMA R3, R30, R48, R3 ;  /* 0x000000301e037223 */ /* 0x000fca0000000003 */
[----:B------:R-:W-:-:S04]  /*3b10*/  F2FP.BF16.F32.PACK_AB R3, RZ, R3 ;  /* 0x00000003ff03723e */ /* 0x000fc800000010ff */
[----:B-1----:R-:W-:Y:S01]  /*3b20*/  PRMT R4, R3, 0x7610, R4 ;  /* 0x0000761003047816 */ /* 0x002fe20000000004 */
[----:B------:R-:W-:-:S05]  /*3b30*/  @P0 IMAD.MOV.U32 R3, RZ, RZ, R9 ;  /* 0x000000ffff030224 */ /* 0x000fca00078e0009 */
[----:B------:R0:W-:Y:S01]  /*3b40*/  @P0 STG.E.U16 desc[UR56][R2.64+0x50], R4 ;  /* 0x0000500402000986 */ /* 0x0001e2000c101538 */
[----:B------:R-:W-:Y:S05]  /*3b50*/  @!P1 BRA `(.L_x_81) ;  /* 0x0000000000049947 */ /* 0x000fea0003800000 */
[----:B------:R1:W5:Y:S02]  /*3b60*/  LDG.E.LTC128B.U16 R18, desc[UR56][R6.64+0x52] ;  /* 0x0000523806127981 */ /* 0x000364000c1e1520 */
.L_x_81:
[----:B------:R-:W-:Y:S05]  /*3b70*/  BSYNC B1 ;  /* 0x0000000000017941 */ /* 0x000fea0003800000 */
.L_x_80:
[----:B------:R-:W-:Y:S05]  /*3b80*/  @!P1 BRA `(.L_x_82) ;  /* 0x0000000400e09947 */ /* 0x000fea0003800000 */
[----:B-----5:R-:W-:-:S04]  /*3b90*/  IMAD.U32 R18, R18, 0x10000, RZ ;  /* 0x0001000012127824 */ /* 0x020fc800078e00ff */
[----:B------:R-:W-:-:S04]  /*3ba0*/  FMUL R18, R18, R49 ;  /* 0x0000003112127220 */ /* 0x000fc80000400000 */
[----:B------:R-:W-:-:S05]  /*3bb0*/  FFMA R18, R31, R48, R18 ;  /* 0x000000301f127223 */ /* 0x000fca0000000012 */
[----:B------:R-:W-:-:S05]  /*3bc0*/  F2FP.BF16.F32.PACK_AB R18, RZ, R18 ;  /* 0x00000012ff12723e */ /* 0x000fca00000010ff */
[----:B------:R0:W-:Y:S01]  /*3bd0*/  STG.E.U16 desc[UR56][R8.64+0x52], R18 ;  /* 0x0000521208007986 */ /* 0x0001e2000c101538 */
[----:B------:R-:W-:Y:S05]  /*3be0*/  BRA `(.L_x_82) ;  /* 0x0000000400c87947 */ /* 0x000fea0003800000 */
.L_x_37:
[----:B------:R-:W-:Y:S01]  /*3bf0*/  ULDC.64 UR4, c[0x0][0x5c0] ;  /* 0x0001700000047ab9 */ /* 0x000fe20000000a00 */
[----:B------:R-:W-:Y:S01]  /*3c00*/  ISETP.GT.AND P3, PT, R62, 0x1, PT ;  /* 0x000000013e00780c */ /* 0x000fe20003f64270 */
[-C--:B------:R-:W-:Y:S01]  /*3c10*/  FMUL R40, R40, R48.reuse ;  /* 0x0000003028287220 */ /* 0x080fe20000400000 */
[----:B------:R-:W-:Y:S01]  /*3c20*/  LEA R2, P1, R20, UR4, 0x1 ;  /* 0x0000000414027c11 */ /* 0x000fe2000f8208ff */
[-C--:B------:R-:W-:Y:S01]  /*3c30*/  FMUL R41, R41, R48.reuse ;  /* 0x0000003029297220 */ /* 0x080fe20000400000 */
[-C--:B------:R-:W-:Y:S01]  /*3c40*/  FMUL R42, R42, R48.reuse ;  /* 0x000000302a2a7220 */ /* 0x080fe20000400000 */
[-C--:B------:R-:W-:Y:S01]  /*3c50*/  FMUL R43, R43, R48.reuse ;  /* 0x000000302b2b7220 */ /* 0x080fe20000400000 */
[----:B------:R-:W-:Y:S01]  /*3c60*/  LEA.HI.X R3, R20, UR5, R5, 0x1, P1 ;  /* 0x0000000514037c11 */ /* 0x000fe200088f0c05 */
[-C--:B------:R-:W-:Y:S01]  /*3c70*/  FMUL R44, R44, R48.reuse ;  /* 0x000000302c2c7220 */ /* 0x080fe20000400000 */
[----:B------:R-:W-:Y:S01]  /*3c80*/  ISETP.GT.AND P1, PT, R0, RZ, P3 ;  /* 0x000000ff0000720c */ /* 0x000fe20001f24270 */
[----:B------:R-:W-:Y:S01]  /*3c90*/  FMUL R45, R45, R48 ;  /* 0x000000302d2d7220 */ /* 0x000fe20000400000 */
[----:B------:R-:W-:Y:S01]  /*3ca0*/  F2FP.BF16.F32.PACK_AB R40, RZ, R40 ;  /* 0x00000028ff28723e */ /* 0x000fe200000010ff */
[-C--:B------:R-:W-:Y:S01]  /*3cb0*/  FMUL R46, R46, R48.reuse ;  /* 0x000000302e2e7220 */ /* 0x080fe20000400000 */
[----:B------:R-:W-:Y:S01]  /*3cc0*/  F2FP.BF16.F32.PACK_AB R41, RZ, R41 ;  /* 0x00000029ff29723e */ /* 0x000fe200000010ff */
[----:B------:R-:W-:Y:S01]  /*3cd0*/  FMUL R47, R47, R48 ;  /* 0x000000302f2f7220 */ /* 0x000fe20000400000 */
[C---:B------:R-:W-:Y:S01]  /*3ce0*/  SHF.L.U64.HI R5, R54.reuse, 0x1, R55 ;  /* 0x0000000136057819 */ /* 0x040fe20000010237 */
[----:B------:R-:W-:Y:S01]  /*3cf0*/  @P2 STG.E.U16 desc[UR56][R2.64], R40 ;  /* 0x0000002802002986 */ /* 0x000fe2000c101538 */
[----:B------:R-:W-:Y:S01]  /*3d00*/  LEA R4, P4, R54, R2, 0x1 ;  /* 0x0000000236047211 */ /* 0x000fe200078808ff */
[-C--:B------:R-:W-:Y:S01]  /*3d10*/  FMUL R32, R32, R48.reuse ;  /* 0x0000003020207220 */ /* 0x080fe20000400000 */
[----:B------:R-:W-:Y:S01]  /*3d20*/  ISETP.GT.AND P2, PT, R62, 0x8, PT ;  /* 0x000000083e00780c */ /* 0x000fe20003f44270 */
[-C--:B------:R-:W-:Y:S01]  /*3d30*/  FMUL R33, R33, R48.reuse ;  /* 0x0000003021217220 */ /* 0x080fe20000400000 */
[C---:B------:R-:W-:Y:S01]  /*3d40*/  ISETP.GT.AND P3, PT, R0.reuse, 0x8, P3 ;  /* 0x000000080000780c */ /* 0x040fe20001f64270 */
[----:B------:R-:W-:Y:S01]  /*3d50*/  @P1 STG.E.U16 desc[UR56][R2.64+0x2], R41 ;  /* 0x0000022902001986 */ /* 0x000fe2000c101538 */
[----:B------:R-:W-:Y:S01]  /*3d60*/  ISETP.GT.AND P1, PT, R0, 0x8, P0 ;  /* 0x000000080000780c */ /* 0x000fe20000724270 */
[----:B------:R-:W-:Y:S01]  /*3d70*/  IMAD.X R5, R5, 0x1, R3, P4 ;  /* 0x0000000105057824 */ /* 0x000fe200020e0603 */
[----:B------:R-:W-:Y:S01]  /*3d80*/  ISETP.GT.AND P0, PT, R62, 0x9, PT ;  /* 0x000000093e00780c */ /* 0x000fe20003f04270 */
[-C--:B------:R-:W-:Y:S01]  /*3d90*/  FMUL R34, R34, R48.reuse ;  /* 0x0000003022227220 */ /* 0x080fe20000400000 */
[C---:B------:R-:W-:Y:S01]  /*3da0*/  ISETP.GT.AND P5, PT, R0.reuse, RZ, P2 ;  /* 0x000000ff0000720c */ /* 0x040fe200017a4270 */
[-C--:B------:R-:W-:Y:S01]  /*3db0*/  FMUL R35, R35, R48.reuse ;  /* 0x0000003023237220 */ /* 0x080fe20000400000 */
[----:B------:R-:W-:Y:S01]  /*3dc0*/  ISETP.GT.AND P4, PT, R0, RZ, P0 ;  /* 0x000000ff0000720c */ /* 0x000fe20000784270 */
[----:B------:R-:W-:Y:S01]  /*3dd0*/  FMUL R36, R36, R48 ;  /* 0x0000003024247220 */ /* 0x000fe20000400000 */
[----:B------:R-:W-:Y:S01]  /*3de0*/  F2FP.BF16.F32.PACK_AB R42, RZ, R42 ;  /* 0x0000002aff2a723e */ /* 0x000fe200000010ff */
[-C--:B------:R-:W-:Y:S01]  /*3df0*/  FMUL R37, R37, R48.reuse ;  /* 0x0000003025257220 */ /* 0x080fe20000400000 */
[----:B------:R-:W-:Y:S01]  /*3e00*/  F2FP.BF16.F32.PACK_AB R43, RZ, R43 ;  /* 0x0000002bff2b723e */ /* 0x000fe200000010ff */
[----:B------:R-:W-:Y:S01]  /*3e10*/  FMUL R38, R38, R48 ;  /* 0x0000003026267220 */ /* 0x000fe20000400000 */
[----:B------:R-:W-:Y:S01]  /*3e20*/  F2FP.BF16.F32.PACK_AB R44, RZ, R44 ;  /* 0x0000002cff2c723e */ /* 0x000fe200000010ff */
[----:B------:R-:W-:Y:S01]  /*3e30*/  @P1 STG.E.U16 desc[UR56][R4.64], R42 ;  /* 0x0000002a04001986 */ /* 0x000fe2000c101538 */
[----:B------:R-:W-:Y:S01]  /*3e40*/  F2FP.BF16.F32.PACK_AB R45, RZ, R45 ;  /* 0x0000002dff2d723e */ /* 0x000fe200000010ff */
[-C--:B------:R-:W-:Y:S01]  /*3e50*/  FMUL R39, R39, R48.reuse ;  /* 0x0000003027277220 */ /* 0x080fe20000400000 */
[----:B------:R-:W-:Y:S01]  /*3e60*/  ISETP.GT.AND P1, PT, R0, 0x8, P2 ;  /* 0x000000080000780c */ /* 0x000fe20001724270 */
[----:B------:R-:W-:Y:S01]  /*3e70*/  @P3 STG.E.U16 desc[UR56][R4.64+0x2], R43 ;  /* 0x0000022b04003986 */ /* 0x000fe2000c101538 */
[----:B------:R-:W-:Y:S01]  /*3e80*/  ISETP.GT.AND P2, PT, R62, 0x10, PT ;  /* 0x000000103e00780c */ /* 0x000fe20003f44270 */
[-C--:B------:R-:W-:Y:S01]  /*3e90*/  FMUL R24, R24, R48.reuse ;  /* 0x0000003018187220 */ /* 0x080fe20000400000 */
[----:B------:R-:W-:Y:S01]  /*3ea0*/  ISETP.GT.AND P3, PT, R0, 0x8, P0 ;  /* 0x000000080000780c */ /* 0x000fe20000764270 */
[----:B------:R-:W-:Y:S01]  /*3eb0*/  @P5 STG.E.U16 desc[UR56][R2.64+0x10], R44 ;  /* 0x0000102c02005986 */ /* 0x000fe2000c101538 */
[----:B------:R-:W-:Y:S01]  /*3ec0*/  ISETP.GT.AND P0, PT, R62, 0x11, PT ;  /* 0x000000113e00780c */ /* 0x000fe20003f04270 */
[-C--:B------:R-:W-:Y:S01]  /*3ed0*/  FMUL R25, R25, R48.reuse ;  /* 0x0000003019197220 */ /* 0x080fe20000400000 */
[C---:B------:R-:W-:Y:S01]  /*3ee0*/  ISETP.GT.AND P5, PT, R0.reuse, RZ, P2 ;  /* 0x000000ff0000720c */ /* 0x040fe200017a4270 */
[----:B------:R-:W-:Y:S01]  /*3ef0*/  @P4 STG.E.U16 desc[UR56][R2.64+0x12], R45 ;  /* 0x0000122d02004986 */ /* 0x000fe2000c101538 */
        /* <DEDUP_REMOVED lines=10> */
[C---:B------:R-:W-:Y:S01]  /*3fa0*/  ISETP.GT.AND P2, PT, R0.reuse, 0x8, P2 ;  /* 0x000000080000780c */ /* 0x040fe20001744270 */
[----:B------:R-:W-:Y:S01]  /*3fb0*/  @P3 STG.E.U16 desc[UR56][R4.64+0x12], R47 ;  /* 0x0000122f04003986 */ /* 0x000fe2000c101538 */
[----:B------:R-:W-:Y:S01]  /*3fc0*/  ISETP.GT.AND P0, PT, R0, 0x8, P0 ;  /* 0x000000080000780c */ /* 0x000fe20000704270 */
[----:B------:R-:W-:Y:S01]  /*3fd0*/  FMUL R30, R30, R48 ;  /* 0x000000301e1e7220 */ /* 0x000fe20000400000 */
[----:B------:R-:W-:Y:S01]  /*3fe0*/  F2FP.BF16.F32.PACK_AB R34, RZ, R34 ;  /* 0x00000022ff22723e */ /* 0x000fe200000010ff */
[----:B------:R-:W-:Y:S01]  /*3ff0*/  @P5 STG.E.U16 desc[UR56][R2.64+0x20], R32 ;  /* 0x0000202002005986 */ /* 0x000fe2000c101538 */
[C---:B------:R-:W-:Y:S01]  /*4000*/  ISETP.GT.AND P5, PT, R62.reuse, 0x18, PT ;  /* 0x000000183e00780c */ /* 0x040fe20003fa4270 */
[----:B------:R-:W-:Y:S01]  /*4010*/  FMUL R31, R31, R48 ;  /* 0x000000301f1f7220 */ /* 0x000fe20000400000 */
[----:B------:R-:W-:Y:S01]  /*4020*/  F2FP.BF16.F32.PACK_AB R35, RZ, R35 ;  /* 0x00000023ff23723e */ /* 0x000fe200000010ff */
[----:B------:R-:W-:Y:S01]  /*4030*/  @P4 STG.E.U16 desc[UR56][R2.64+0x22], R33 ;  /* 0x0000222102004986 */ /* 0x000fe2000c101538 */
[----:B------:R-:W-:-:S02]  /*4040*/  ISETP.GT.AND P4, PT, R62, 0x19, PT ;  /* 0x000000193e00780c */ /* 0x000fc40003f84270 */
[C---:B------:R-:W-:Y:S01]  /*4050*/  ISETP.GT.AND P1, PT, R0.reuse, RZ, P5 ;  /* 0x000000ff0000720c */ /* 0x040fe20002f24270 */
[----:B------:R-:W-:Y:S01]  /*4060*/  @P2 STG.E.U16 desc[UR56][R4.64+0x20], R34 ;  /* 0x0000202204002986 */ /* 0x000fe2000c101538 */
[C---:B------:R-:W-:Y:S02]  /*4070*/  ISETP.GT.AND P6, PT, R0.reuse, RZ, P4 ;  /* 0x000000ff0000720c */ /* 0x040fe400027c4270 */
[----:B------:R-:W-:Y:S01]  /*4080*/  F2FP.BF16.F32.PACK_AB R36, RZ, R36 ;  /* 0x00000024ff24723e */ /* 0x000fe200000010ff */
[----:B------:R-:W-:Y:S01]  /*4090*/  @P0 STG.E.U16 desc[UR56][R4.64+0x22], R35 ;  /* 0x0000222304000986 */ /* 0x000fe2000c101538 */
[----:B------:R-:W-:Y:S02]  /*40a0*/  F2FP.BF16.F32.PACK_AB R37, RZ, R37 ;  /* 0x00000025ff25723e */ /* 0x000fe400000010ff */
[----:B------:R-:W-:Y:S02]  /*40b0*/  ISETP.GT.AND P5, PT, R0, 0x8, P5 ;  /* 0x000000080000780c */ /* 0x000fe40002fa4270 */
[----:B------:R-:W-:-:S02]  /*40c0*/  ISETP.GT.AND P3, PT, R62, 0x20, PT ;  /* 0x000000203e00780c */ /* 0x000fc40003f64270 */
[C---:B------:R-:W-:Y:S01]  /*40d0*/  ISETP.GT.AND P4, PT, R0.reuse, 0x8, P4 ;  /* 0x000000080000780c */ /* 0x040fe20002784270 */
[----:B------:R-:W-:Y:S01]  /*40e0*/  @P1 STG.E.U16 desc[UR56][R2.64+0x30], R36 ;  /* 0x0000302402001986 */ /* 0x000fe2000c101538 */
[----:B------:R-:W-:Y:S02]  /*40f0*/  F2FP.BF16.F32.PACK_AB R38, RZ, R38 ;  /* 0x00000026ff26723e */ /* 0x000fe400000010ff */
[----:B------:R-:W-:Y:S01]  /*4100*/  F2FP.BF16.F32.PACK_AB R39, RZ, R39 ;  /* 0x00000027ff27723e */ /* 0x000fe200000010ff */
[----:B------:R-:W-:Y:S01]  /*4110*/  @P6 STG.E.U16 desc[UR56][R2.64+0x32], R37 ;  /* 0x0000322502006986 */ /* 0x000fe2000c101538 */
[----:B------:R-:W-:Y:S02]  /*4120*/  ISETP.GT.AND P6, PT, R0, RZ, P3 ;  /* 0x000000ff0000720c */ /* 0x000fe40001fc4270 */
[----:B------:R-:W-:Y:S01]  /*4130*/  ISETP.GT.AND P2, PT, R62, 0x21, PT ;  /* 0x000000213e00780c */ /* 0x000fe20003f44270 */
[----:B------:R-:W-:Y:S01]  /*4140*/  @P5 STG.E.U16 desc[UR56][R4.64+0x30], R38 ;  /* 0x0000302604005986 */ /* 0x000fe2000c101538 */
[----:B------:R-:W-:-:S02]  /*4150*/  F2FP.BF16.F32.PACK_AB R24, RZ, R24 ;  /* 0x00000018ff18723e */ /* 0x000fc400000010ff */
[C---:B------:R-:W-:Y:S01]  /*4160*/  ISETP.GT.AND P1, PT, R62.reuse, 0x28, PT ;  /* 0x000000283e00780c */ /* 0x040fe20003f24270 */
[----:B------:R-:W-:Y:S01]  /*4170*/  @P4 STG.E.U16 desc[UR56][R4.64+0x32], R39 ;  /* 0x0000322704004986 */ /* 0x000fe2000c101538 */
[----:B------:R-:W-:Y:S02]  /*4180*/  ISETP.GT.AND P0, PT, R62, 0x29, PT ;  /* 0x000000293e00780c */ /* 0x000fe40003f04270 */
[C---:B------:R-:W-:Y:S02]  /*4190*/  ISETP.GT.AND P4, PT, R0.reuse, RZ, P2 ;  /* 0x000000ff0000720c */ /* 0x040fe40001784270 */
[C---:B------:R-:W-:Y:S01]  /*41a0*/  ISETP.GT.AND P3, PT, R0.reuse, 0x8, P3 ;  /* 0x000000080000780c */ /* 0x040fe20001f64270 */
[----:B------:R-:W-:Y:S01]  /*41b0*/  @P6 STG.E.U16 desc[UR56][R2.64+0x40], R24 ;  /* 0x0000401802006986 */ /* 0x000fe2000c101538 */
[C---:B------:R-:W-:Y:S02]  /*41c0*/  ISETP.GT.AND P2, PT, R0.reuse, 0x8, P2 ;  /* 0x000000080000780c */ /* 0x040fe40001744270 */
[----:B------:R-:W-:-:S02]  /*41d0*/  ISETP.GT.AND P5, PT, R0, RZ, P1 ;  /* 0x000000ff0000720c */ /* 0x000fc40000fa4270 */
[C---:B------:R-:W-:Y:S02]  /*41e0*/  ISETP.GT.AND P6, PT, R0.reuse, RZ, P0 ;  /* 0x000000ff0000720c */ /* 0x040fe400007c4270 */
[C---:B------:R-:W-:Y:S02]  /*41f0*/  ISETP.GT.AND P1, PT, R0.reuse, 0x8, P1 ;  /* 0x000000080000780c */ /* 0x040fe40000f24270 */
[----:B------:R-:W-:Y:S02]  /*4200*/  F2FP.BF16.F32.PACK_AB R25, RZ, R25 ;  /* 0x00000019ff19723e */ /* 0x000fe400000010ff */
[----:B------:R-:W-:Y:S02]  /*4210*/  F2FP.BF16.F32.PACK_AB R26, RZ, R26 ;  /* 0x0000001aff1a723e */ /* 0x000fe400000010ff */
[----:B------:R-:W-:Y:S01]  /*4220*/  F2FP.BF16.F32.PACK_AB R27, RZ, R27 ;  /* 0x0000001bff1b723e */ /* 0x000fe200000010ff */
[----:B------:R-:W-:Y:S01]  /*4230*/  @P4 STG.E.U16 desc[UR56][R2.64+0x42], R25 ;  /* 0x0000421902004986 */ /* 0x000fe2000c101538 */
[----:B------:R-:W-:-:S02]  /*4240*/  ISETP.GT.AND P0, PT, R0, 0x8, P0 ;  /* 0x000000080000780c */ /* 0x000fc40000704270 */
[----:B------:R-:W-:Y:S01]  /*4250*/  F2FP.BF16.F32.PACK_AB R28, RZ, R28 ;  /* 0x0000001cff1c723e */ /* 0x000fe200000010ff */
[----:B------:R-:W-:Y:S01]  /*4260*/  @P3 STG.E.U16 desc[UR56][R4.64+0x40], R26 ;  /* 0x0000401a04003986 */ /* 0x000fe2000c101538 */
[----:B------:R-:W-:Y:S02]  /*4270*/  F2FP.BF16.F32.PACK_AB R29, RZ, R29 ;  /* 0x0000001dff1d723e */ /* 0x000fe400000010ff */
[----:B------:R-:W-:Y:S01]  /*4280*/  F2FP.BF16.F32.PACK_AB R30, RZ, R30 ;  /* 0x0000001eff1e723e */ /* 0x000fe200000010ff */
[----:B------:R-:W-:Y:S01]  /*4290*/  @P2 STG.E.U16 desc[UR56][R4.64+0x42], R27 ;  /* 0x0000421b04002986 */ /* 0x000fe2000c101538 */
[----:B------:R-:W-:-:S03]  /*42a0*/  F2FP.BF16.F32.PACK_AB R31, RZ, R31 ;  /* 0x0000001fff1f723e */ /* 0x000fc600000010ff */
[----:B------:R-:W-:Y:S04]  /*42b0*/  @P5 STG.E.U16 desc[UR56][R2.64+0x50], R28 ;  /* 0x0000501c02005986 */ /* 0x000fe8000c101538 */
[----:B------:R0:W-:Y:S02]  /*42c0*/  @P6 STG.E.U16 desc[UR56][R2.64+0x52], R29 ;  /* 0x0000521d02006986 */ /* 0x0001e4000c101538 */
[----:B0-----:R-:W-:Y:S02]  /*42d0*/  @P1 IMAD.MOV.U32 R2, RZ, RZ, R4 ;  /* 0x000000ffff021224 */ /* 0x001fe400078e0004 */
[----:B------:R-:W-:-:S05]  /*42e0*/  @P1 IMAD.MOV.U32 R3, RZ, RZ, R5 ;  /* 0x000000ffff031224 */ /* 0x000fca00078e0005 */
[----:B------:R0:W-:Y:S04]  /*42f0*/  @P1 STG.E.U16 desc[UR56][R2.64+0x50], R30 ;  /* 0x0000501e02001986 */ /* 0x0001e8000c101538 */
[----:B------:R0:W-:Y:S02]  /*4300*/  @P0 STG.E.U16 desc[UR56][R4.64+0x52], R31 ;  /* 0x0000521f04000986 */ /* 0x0001e4000c101538 */
.L_x_82:
[----:B------:R-:W-:Y:S05]  /*4310*/  BSYNC B0 ;  /* 0x0000000000007941 */ /* 0x000fea0003800000 */
.L_x_36:
[----:B0-----:R-:W-:Y:S01]  /*4320*/  IMAD.U32 R2, RZ, RZ, UR54 ;  /* 0x00000036ff027e24 */ /* 0x001fe2000f8e00ff */
[----:B------:R-:W-:Y:S01]  /*4330*/  ULDC.64 UR4, c[0x0][0x650] ;  /* 0x0001940000047ab9 */ /* 0x000fe20000000a00 */
[----:B------:R-:W-:Y:S01]  /*4340*/  IMAD.U32 R3, RZ, RZ, UR55 ;  /* 0x00000037ff037e24 */ /* 0x000fe2000f8e00ff */
[----:B------:R0:W-:Y:S01]  /*4350*/  SYNCS.ARRIVE.TRANS64.A1T0 RZ, [R58+UR52], RZ ;  /* 0x000000ff3aff79a7 */ /* 0x0001e20008100034 */
[----:B------:R-:W-:Y:S01]  /*4360*/  PRMT R0, RZ, 0x7610, R0 ;  /* 0x00007610ff007816 */ /* 0x000fe20000000000 */
[----:B-----5:R-:W-:Y:S01]  /*4370*/  IMAD.MOV.U32 R18, RZ, RZ, -0x1 ;  /* 0xffffffffff127424 */ /* 0x020fe200078e00ff */
[----:B------:R-:W-:Y:S01]  /*4380*/  LEA R16, P0, R2, R16, 0x1 ;  /* 0x0000001002107211 */ /* 0x000fe200078008ff */
[----:B------:R-:W-:Y:S02]  /*4390*/  IMAD.MOV.U32 R2, RZ, RZ, -0x1 ;  /* 0xffffffffff027424 */ /* 0x000fe400078e00ff */
[----:B------:R-:W-:Y:S01]  /*43a0*/  IMAD.MOV.U32 R19, RZ, RZ, -0x1 ;  /* 0xffffffffff137424 */ /* 0x000fe200078e00ff */
[----:B------:R-:W-:-:S02]  /*43b0*/  IADD3.X R17, R17, UR40, RZ, P0, !PT ;  /* 0x0000002811117c10 */ /* 0x000fc400087fe4ff */
[----:B------:R-:W-:-:S04]  /*43c0*/  ISETP.GE.U32.AND P0, PT, R16, UR4, PT ;  /* 0x0000000410007c0c */ /* 0x000fc8000bf06070 */
[----:B------:R-:W-:-:S13]  /*43d0*/  ISETP.GE.U32.AND.EX P0, PT, R17, UR5, PT, P0 ;  /* 0x0000000511007c0c */ /* 0x000fda000bf06100 */
[----:B0-----:R-:W-:Y:S05]  /*43e0*/  @P0 BRA `(.L_x_83) ;  /* 0x0000000400700947 */ /* 0x001fea0003800000 */
[----:B------:R-:W0:Y:S01]  /*43f0*/  S2UR UR6, SR_CTAID.X ;  /* 0x00000000000679c3 */ /* 0x000e220000002500 */
[----:B------:R-:W-:Y:S01]  /*4400*/  ULDC.64 UR4, c[0x0][0x628] ;  /* 0x00018a0000047ab9 */ /* 0x000fe20000000a00 */
[----:B------:R-:W-:Y:S01]  /*4410*/  ULDC UR7, c[0x0][0x150] ;  /* 0x0000540000077ab9 */ /* 0x000fe20000000800 */
[----:B------:R-:W-:Y:S01]  /*4420*/  ISETP.NE.U32.AND P0, PT, RZ, UR4, PT ;  /* 0x00000004ff007c0c */ /* 0x000fe2000bf05070 */
[----:B------:R-:W-:Y:S01]  /*4430*/  ULDC UR15, c[0x0][0x630] ;  /* 0x00018c00000f7ab9 */ /* 0x000fe20000000800 */
[C---:B------:R-:W-:Y:S02]  /*4440*/  R2UR UR16, R16.reuse ;  /* 0x00000000101072ca */ /* 0x040fe400000e0000 */
[----:B------:R-:W-:Y:S01]  /*4450*/  ISETP.NE.AND.EX P0, PT, RZ, UR5, PT, P0 ;  /* 0x00000005ff007c0c */ /* 0x000fe2000bf05300 */
[----:B------:R-:W5:Y:S01]  /*4460*/  S2UR UR17, SR_CTAID.Y ;  /* 0x00000000001179c3 */ /* 0x000f620000002600 */
[----:B------:R-:W-:Y:S02]  /*4470*/  R2UR UR12, R16 ;  /* 0x00000000100c72ca */ /* 0x000fe400000e0000 */
[----:B------:R-:W-:-:S02]  /*4480*/  R2UR UR13, R17 ;  /* 0x00000000110d72ca */ /* 0x000fc400000e0000 */
[----:B0-----:R-:W-:-:S05]  /*4490*/  I2FP.F32.U32 R0, UR6 ;  /* 0x0000000600007c45 */ /* 0x001fca0008201000 */
[----:B------:R-:W-:Y:S01]  /*44a0*/  FMUL R0, R0, UR7 ;  /* 0x0000000700007c20 */ /* 0x000fe20008400000 */
[----:B------:R-:W-:Y:S01]  /*44b0*/  ULDC UR7, c[0x0][0x154] ;  /* 0x0000550000077ab9 */ /* 0x000fe20000000800 */
[----:B-----5:R-:W-:-:S04]  /*44c0*/  I2FP.F32.U32 R2, UR17 ;  /* 0x0000001100027c45 */ /* 0x020fc80008201000 */
[----:B------:R-:W0:Y:S01]  /*44d0*/  F2I.U32.TRUNC.NTZ R0, R0 ;  /* 0x0000000000007305 */ /* 0x000e22000020f000 */
[----:B------:R-:W-:Y:S01]  /*44e0*/  FMUL R2, R2, UR7 ;  /* 0x0000000702027c20 */ /* 0x000fe20008400000 */
[----:B------:R-:W-:Y:S06]  /*44f0*/  @!P0 BRA `(.L_x_84) ;  /* 0x0000000000308947 */ /* 0x000fec0003800000 */
        /* <DEDUP_REMOVED lines=12> */
.L_x_84:
[----:B------:R-:W-:Y:S01]  /*45c0*/  USHF.R.U64 UR8, UR12, UR15, UR13 ;  /* 0x0000000f0c087299 */ /* 0x000fe2000800120d */
[----:B------:R-:W-:Y:S01]  /*45d0*/  R2UR UR5, R17 ;  /* 0x00000000110572ca */ /* 0x000fe200000e0000 */
[----:B------:R-:W-:Y:S01]  /*45e0*/  USHF.R.U32.HI UR4, URZ, UR15, UR13 ;  /* 0x0000000f3f047299 */ /* 0x000fe2000801160d */
[----:B------:R-:W5:Y:S01]  /*45f0*/  F2I.U32.TRUNC.NTZ R2, R2 ;  /* 0x0000000200027305 */ /* 0x000f62000020f000 */
[----:B------:R-:W-:Y:S01]  /*4600*/  UIADD3 UR9, UP0, URZ, -UR8, URZ ;  /* 0x800000083f097290 */ /* 0x000fe2000ff1e03f */
[----:B------:R-:W-:Y:S01]  /*4610*/  ULDC.64 UR10, c[0x0][0x620] ;  /* 0x00018800000a7ab9 */ /* 0x000fe20000000a00 */
[----:B------:R-:W-:Y:S02]  /*4620*/  ULDC UR13, c[0x0][0x608] ;  /* 0x00018200000d7ab9 */ /* 0x000fe40000000800 */
[----:B------:R-:W-:Y:S01]  /*4630*/  UIADD3.X UR4, URZ, ~UR4, URZ, UP0, !UPT ;  /* 0x800000043f047290 */ /* 0x000fe200087fe43f */
[----:B------:R-:W-:Y:S01]  /*4640*/  ULDC UR22, c[0x0][0x148] ;  /* 0x0000520000167ab9 */ /* 0x000fe20000000800 */
[----:B------:R-:W-:-:S02]  /*4650*/  ULDC UR20, c[0x0][0x648] ;  /* 0x0001920000147ab9 */ /* 0x000fc40000000800 */
[----:B------:R-:W-:Y:S01]  /*4660*/  UIMAD UR7, UR4, UR10, URZ ;  /* 0x0000000a040772a4 */ /* 0x000fe2000f8e023f */
[----:B------:R-:W-:Y:S02]  /*4670*/  ULDC UR21, c[0x0][0x638] ;  /* 0x00018e0000157ab9 */ /* 0x000fe40000000800 */
[----:B------:R-:W-:Y:S01]  /*4680*/  UMOV UR4, UR16 ;  /* 0x0000001000047c82 */ /* 0x000fe20008000000 */
[----:B------:R-:W-:Y:S02]  /*4690*/  UIMAD UR7, UR9, UR11, UR7 ;  /* 0x0000000b090772a4 */ /* 0x000fe4000f8e0207 */
[----:B------:R-:W-:Y:S01]  /*46a0*/  UIMAD.WIDE.U32 UR4, UR9, UR10, UR4 ;  /* 0x0000000a090472a5 */ /* 0x000fe2000f8e0004 */
[----:B0-----:R-:W-:Y:S01]  /*46b0*/  R2UR UR10, R0 ;  /* 0x00000000000a72ca */ /* 0x001fe200000e0000 */
[----:B------:R-:W-:Y:S01]  /*46c0*/  ULDC UR16, c[0x0][0x658] ;  /* 0x0001960000107ab9 */ /* 0x000fe20000000800 */
[----:B-----5:R-:W-:Y:S01]  /*46d0*/  R2UR UR12, R2 ;  /* 0x00000000020c72ca */ /* 0x020fe200000e0000 */
[----:B------:R-:W-:Y:S01]  /*46e0*/  UIADD3 UR7, UR5, UR7, URZ ;  /* 0x0000000705077290 */ /* 0x000fe2000fffe03f */
[----:B------:R-:W-:-:S02]  /*46f0*/  ULDC UR11, c[0x0][0x144] ;  /* 0x00005100000b7ab9 */ /* 0x000fc40000000800 */
[----:B------:R-:W-:Y:S02]  /*4700*/  ULDC UR5, c[0x0][0x618] ;  /* 0x0001860000057ab9 */ /* 0x000fe40000000800 */
[----:B------:R-:W-:Y:S02]  /*4710*/  USHF.R.U64 UR9, UR4, UR5, UR7 ;  /* 0x0000000504097299 */ /* 0x000fe40008001207 */
[----:B------:R-:W-:-:S03]  /*4720*/  USHF.R.U32.HI UR7, URZ, UR5, UR7 ;  /* 0x000000053f077299 */ /* 0x000fc60008011607 */
[----:B------:R-:W-:Y:S01]  /*4730*/  ULDC.64 UR4, c[0x0][0x640] ;  /* 0x0001900000047ab9 */ /* 0x000fe20000000a00 */
[----:B------:R-:W-:Y:S01]  /*4740*/  USHF.R.U64 UR15, UR9, UR13, UR7 ;  /* 0x0000000d090f7299 */ /* 0x000fe20008001207 */
[----:B------:R-:W-:Y:S01]  /*4750*/  ISETP.NE.U32.AND P0, PT, RZ, UR4, PT ;  /* 0x00000004ff007c0c */ /* 0x000fe2000bf05070 */
[----:B------:R-:W-:Y:S02]  /*4760*/  USHF.R.U32.HI UR7, URZ, UR13, UR7 ;  /* 0x0000000d3f077299 */ /* 0x000fe40008011607 */
[----:B------:R-:W-:Y:S01]  /*4770*/  UIADD3 UR10, -UR10, URZ, URZ ;  /* 0x0000003f0a0a7290 */ /* 0x000fe2000fffe13f */
[----:B------:R-:W-:Y:S01]  /*4780*/  ISETP.NE.AND.EX P0, PT, RZ, UR5, PT, P0 ;  /* 0x00000005ff007c0c */ /* 0x000fe2000bf05300 */
[----:B------:R-:W-:Y:S02]  /*4790*/  USHF.R.U64 UR14, UR15, UR16, UR7 ;  /* 0x000000100f0e7299 */ /* 0x000fe40008001207 */
[----:B------:R-:W-:Y:S02]  /*47a0*/  UIADD3 UR18, -UR12, URZ, URZ ;  /* 0x0000003f0c127290 */ /* 0x000fe4000fffe13f */
[----:B------:R-:W-:-:S02]  /*47b0*/  USHF.R.U32.HI UR13, URZ, UR16, UR7 ;  /* 0x000000103f0d7299 */ /* 0x000fc40008011607 */
[----:B------:R-:W-:Y:S01]  /*47c0*/  UIMAD UR19, UR11, UR10, UR6 ;  /* 0x0000000a0b1372a4 */ /* 0x000fe2000f8e0206 */
[----:B------:R-:W-:-:S05]  /*47d0*/  UMOV UR12, UR14 ;  /* 0x0000000e000c7c82 */ /* 0x000fca0008000000 */
[----:B------:R-:W-:Y:S06]  /*47e0*/  @!P0 BRA `(.L_x_85) ;  /* 0x0000000000288947 */ /* 0x000fec0003800000 */
        /* <DEDUP_REMOVED lines=10> */
.L_x_85:
[----:B------:R-:W-:Y:S01]  /*4890*/  UISETP.NE.AND UP0, UPT, UR38, URZ, UPT ;  /* 0x0000003f2600728c */ /* 0x000fe2000bf05270 */
[----:B------:R-:W-:Y:S01]  /*48a0*/  IMAD.MOV.U32 R0, RZ, RZ, 0x1 ;  /* 0x00000001ff007424 */ /* 0x000fe200078e00ff */
[----:B------:R-:W-:Y:S01]  /*48b0*/  USHF.R.U64 UR4, UR12, UR20, UR13 ;  /* 0x000000140c047299 */ /* 0x000fe2000800120d */
[----:B------:R-:W-:Y:S01]  /*48c0*/  IMAD.U32 R19, RZ, RZ, UR8 ;  /* 0x00000008ff137e24 */ /* 0x000fe2000f8e00ff */
[----:B------:R-:W-:Y:S02]  /*48d0*/  ULOP3.LUT UR15, UR15, UR45, URZ, 0xc0, !UPT ;  /* 0x0000002d0f0f7292 */ /* 0x000fe4000f8ec03f */
[----:B------:R-:W-:Y:S02]  /*48e0*/  UIADD3 UR5, -UR4, URZ, URZ ;  /* 0x0000003f04057290 */ /* 0x000fe4000fffe13f */
[----:B------:R-:W-:Y:S02]  /*48f0*/  ULOP3.LUT UR9, UR9, UR42, URZ, 0xc0, !UPT ;  /* 0x0000002a09097292 */ /* 0x000fe4000f8ec03f */
[----:B------:R-:W-:-:S02]  /*4900*/  UIMAD UR4, UR43, UR4, UR15 ;  /* 0x000000042b0472a4 */ /* 0x000fc4000f8e020f */
[----:B------:R-:W-:Y:S02]  /*4910*/  @UP0 UIMAD UR19, UR22, UR18, UR17 ;  /* 0x00000012161302a4 */ /* 0x000fe4000f8e0211 */
[----:B------:R-:W-:Y:S01]  /*4920*/  UIMAD UR14, UR5, UR21, UR14 ;  /* 0x00000015050e72a4 */ /* 0x000fe2000f8e020e */
[----:B------:R-:W-:Y:S02]  /*4930*/  ULDC UR6, c[0x0][0x600] ;  /* 0x0001800000067ab9 */ /* 0x000fe40000000800 */
[----:B------:R-:W-:Y:S01]  /*4940*/  ULDC UR5, c[0x0][0x610] ;  /* 0x0001840000057ab9 */ /* 0x000fe20000000800 */
[----:B------:R-:W-:Y:S02]  /*4950*/  UIMAD UR14, UR14, UR6, UR9 ;  /* 0x000000060e0e72a4 */ /* 0x000fe4000f8e0209 */
[----:B------:R-:W-:-:S04]  /*4960*/  UIMAD UR4, UR4, UR5, UR19 ;  /* 0x00000005040472a4 */ /* 0x000fc8000f8e0213 */
[----:B------:R-:W-:Y:S02]  /*4970*/  USEL UR5, UR14, UR4, !UP0 ;  /* 0x000000040e057287 */ /* 0x000fe4000c000000 */
[----:B------:R-:W-:-:S04]  /*4980*/  USEL UR4, UR4, UR14, !UP0 ;  /* 0x0000000e04047287 */ /* 0x000fc8000c000000 */
[----:B------:R-:W-:Y:S02]  /*4990*/  IMAD.U32 R2, RZ, RZ, UR5 ;  /* 0x00000005ff027e24 */ /* 0x000fe4000f8e00ff */
[----:B------:R-:W-:-:S07]  /*49a0*/  IMAD.U32 R18, RZ, RZ, UR4 ;  /* 0x00000004ff127e24 */ /* 0x000fce000f8e00ff */
.L_x_83:
[----:B------:R-:W-:Y:S01]  /*49b0*/  UIADD3 UR44, UR49, UR44, URZ ;  /* 0x0000002c312c7290 */ /* 0x000fe2000fffe03f */
[----:B------:R-:W-:Y:S02]  /*49c0*/  LOP3.LUT P0, RZ, R0, 0xff, RZ, 0xc0, !PT ;  /* 0x000000ff00ff7812 */ /* 0x000fe4000780c0ff */
[----:B------:R-:W-:Y:S01]  /*49d0*/  LOP3.LUT R60, R60, 0x1, RZ, 0x3c, !PT ;  /* 0x000000013c3c7812 */ /* 0x000fe200078e3cff */
[----:B------:R-:W-:Y:S02]  /*49e0*/  USHF.R.U32.HI UR4, URZ, 0x5, UR44 ;  /* 0x000000053f047899 */ /* 0x000fe4000801162c */
[----:B------:R-:W-:Y:S02]  /*49f0*/  UISETP.GT.U32.AND UP0, UPT, UR44, 0x1f, UPT ;  /* 0x0000001f2c00788c */ /* 0x000fe4000bf04070 */
[----:B------:R-:W-:Y:S02]  /*4a00*/  ULOP3.LUT UR4, UR4, 0x1, URZ, 0xc0, !UPT ;  /* 0x0000000104047892 */ /* 0x000fe4000f8ec03f */
[----:B------:R-:W-:-:S02]  /*4a10*/  UISETP.LT.U32.AND UP0, UPT, UR49, 0x20, UP0 ;  /* 0x000000203100788c */ /* 0x000fc40008701070 */
[----:B------:R-:W-:Y:S02]  /*4a20*/  UISETP.NE.U32.AND UP1, UPT, UR4, 0x1, UPT ;  /* 0x000000010400788c */ /* 0x000fe4000bf25070 */
[----:B------:R-:W-:Y:S02]  /*4a30*/  USEL UR5, URZ, 0x1, !UP0 ;  /* 0x000000013f057887 */ /* 0x000fe4000c000000 */
[----:B------:R-:W-:Y:S02]  /*4a40*/  UISETP.GT.U32.AND UP1, UPT, UR49, 0x1f, !UP1 ;  /* 0x0000001f3100788c */ /* 0x000fe4000cf24070 */
[----:B------:R-:W-:Y:S02]  /*4a50*/  ULOP3.LUT UR44, UR44, 0x1f, URZ, 0xc0, !UPT ;  /* 0x0000001f2c2c7892 */ /* 0x000fe4000f8ec03f */
[----:B------:R-:W-:-:S04]  /*4a60*/  USEL UR4, URZ, 0x1, !UP1 ;  /* 0x000000013f047887 */ /* 0x000fc8000c800000 */
[----:B------:R-:W-:Y:S01]  /*4a70*/  ULOP3.LUT UR46, UR4, UR46, UR5, 0x96, !UPT ;  /* 0x0000002e042e7292 */ /* 0x000fe2000f8e9605 */
[----:B------:R-:W-:Y:S11]  /*4a80*/  @P0 BRA `(.L_x_86) ;  /* 0xffffffd000800947 */ /* 0x000ff6000383ffff */
[----:B------:R-:W-:Y:S05]  /*4a90*/  EXIT ;  /* 0x000000000000794d */ /* 0x000fea0003800000 */
.L_x_17:
[----:B------:R-:W-:-:S08]  /*4aa0*/  ISETP.NE.AND P0, PT, RZ, UR6, PT ;  /* 0x00000006ff007c0c */ /* 0x000fd0000bf05270 */
[----:B------:R-:W0:-:S00]  /*4ab0*/  USETMAXREG.DEALLOC.CTAPOOL 0x28 ;  /* 0x00000028000079c8 */ /* 0x000e0000080e0500 */
[----:B------:R-:W-:Y:S05]  /*4ac0*/  @P0 EXIT ;  /* 0x000000000000094d */ /* 0x000fea0003800000 */
[----:B0-----:R-:W-:Y:S01]  /*4ad0*/  LOP3.LUT P0, RZ, R0, 0xff, RZ, 0xc0, !PT ;  /* 0x000000ff00ff7812 */ /* 0x001fe2000780c0ff */
[----:B------:R-:W-:Y:S02]  /*4ae0*/  IMAD.MOV.U32 R8, RZ, RZ, 0x1 ;  /* 0x00000001ff087424 */ /* 0x000fe400078e00ff */
[----:B------:R-:W-:-:S10]  /*4af0*/  IMAD.MOV.U32 R0, RZ, RZ, RZ ;  /* 0x000000ffff007224 */ /* 0x000fd400078e00ff */
[----:B------:R-:W-:Y:S05]  /*4b00*/  @!P0 BRA `(.L_x_87) ;  /* 0x0000000c002c8947 */ /* 0x000fea0003800000 */
[----:B------:R-:W0:Y:S01]  /*4b10*/  S2R R11, SR_CgaCtaId ;  /* 0x00000000000b7919 */ /* 0x000e220000008800 */
[----:B------:R-:W-:Y:S01]  /*4b20*/  LOP3.LUT P0, RZ, R3, 0x1f, RZ, 0xc0, !PT ;  /* 0x0000001f03ff7812 */ /* 0x000fe2000780c0ff */
[----:B------:R-:W-:Y:S01]  /*4b30*/  ULDC UR5, c[0x0][0x658] ;  /* 0x0001960000057ab9 */ /* 0x000fe20000000800 */
[----:B------:R-:W-:Y:S01]  /*4b40*/  UMOV UR6, 0xffffffff ;  /* 0xffffffff00067882 */ /* 0x000fe20000000000 */
[----:B------:R-:W-:Y:S01]  /*4b50*/  BSSY B0, `(.L_x_87) ;  /* 0x00000c6000007945 */ /* 0x000fe20003800000 */
[----:B------:R-:W-:Y:S01]  /*4b60*/  USHF.L.U32 UR6, UR6, UR5, URZ ;  /* 0x0000000506067299 */ /* 0x000fe2000800063f */
[C---:B------:R-:W-:Y:S01]  /*4b70*/  ISETP.NE.AND P3, PT, R4.reuse, RZ, PT ;  /* 0x000000ff0400720c */ /* 0x040fe20003f65270 */
[----:B------:R-:W-:Y:S01]  /*4b80*/  IMAD.MOV.U32 R9, RZ, RZ, 0x1 ;  /* 0x00000001ff097424 */ /* 0x000fe200078e00ff */
[----:B------:R-:W-:Y:S01]  /*4b90*/  ISETP.NE.OR P0, PT, R4, RZ, !P0 ;  /* 0x000000ff0400720c */ /* 0x000fe20004705670 */
[----:B------:R-:W-:Y:S01]  /*4ba0*/  IMAD.MOV.U32 R8, RZ, RZ, 0x1 ;  /* 0x00000001ff087424 */ /* 0x000fe200078e00ff */
[----:B------:R-:W-:Y:S01]  /*4bb0*/  ULDC UR4, c[0x0][0x600] ;  /* 0x0001800000047ab9 */ /* 0x000fe20000000800 */
[----:B------:R-:W-:Y:S01]  /*4bc0*/  IMAD.MOV.U32 R0, RZ, RZ, RZ ;  /* 0x000000ffff007224 */ /* 0x000fe200078e00ff */
[----:B------:R-:W-:Y:S01]  /*4bd0*/  UMOV UR7, 0x1 ;  /* 0x0000000100077882 */ /* 0x000fe20000000000 */
[----:B------:R-:W-:-:S02]  /*4be0*/  UIADD3 UR19, UR39, 0x1, URZ ;  /* 0x0000000127137890 */ /* 0x000fc4000fffe03f */
[----:B------:R-:W-:Y:S02]  /*4bf0*/  ULOP3.LUT UR22, UR36, 0x2, URZ, 0xfc, !UPT ;  /* 0x0000000224167892 */ /* 0x000fe4000f8efc3f */
[----:B------:R-:W-:Y:S02]  /*4c00*/  UIADD3 UR4, UR4, -0x1, URZ ;  /* 0xffffffff04047890 */ /* 0x000fe4000fffe03f */
[----:B------:R-:W-:Y:S02]  /*4c10*/  USHF.L.U32 UR5, UR7, UR5, URZ ;  /* 0x0000000507057299 */ /* 0x000fe4000800063f */
[----:B------:R-:W-:Y:S01]  /*4c20*/  ULOP3.LUT UR6, URZ, UR6, URZ, 0x33, !UPT ;  /* 0x000000063f067292 */ /* 0x000fe2000f8e333f */
[----:B------:R-:W-:Y:S01]  /*4c30*/  ULDC.64 UR20, c[0x0][0x198] ;  /* 0x0000660000147ab9 */ /* 0x000fe20000000a00 */
[----:B0-----:R-:W-:-:S10]  /*4c40*/  LOP3.LUT R11, R11, 0x1, RZ, 0xc0, !PT ;  /* 0x000000010b0b7812 */ /* 0x001fd400078ec0ff */
.L_x_99:
[----:B------:R-:W-:-:S03]  /*4c50*/  UMOV UR7, 0xffffffff ;  /* 0xffffffff00077882 */ /* 0x000fc60000000000 */
[----:B------:R-:W-:Y:S05]  /*4c60*/  BRA.DIV UR7, `(.L_x_88) ;  /* 0x0000001e07dc7947 */ /* 0x000fea000b800000 */
[----:B------:R-:W-:-:S13]  /*4c70*/  ELECT P6, URZ, PT ;  /* 0x00000000003f782f */ /* 0x000fda00038c0000 */
.L_x_140:
[----:B------:R-:W0:Y:S01]  /*4c80*/  LDC R3, c[0x0][0x28c] ;  /* 0x0000a300ff037b82 */ /* 0x000e220000000800 */
[----:B------:R-:W-:Y:S01]  /*4c90*/  BSSY B1, `(.L_x_89) ;  /* 0x000003c000017945 */ /* 0x000fe20003800000 */
[----:B0-----:R-:W-:-:S13]  /*4ca0*/  ISETP.LT.OR P6, PT, R3, 0x1, !P6 ;  /* 0x000000010300780c */ /* 0x001fda00077c1670 */
[----:B------:R-:W-:Y:S05]  /*4cb0*/  @P6 BRA `(.L_x_90) ;  /* 0x0000000000e46947 */ /* 0x000fea0003800000 */
[----:B------:R-:W-:Y:S02]  /*4cc0*/  IMAD R3, R2, 0x2, R11 ;  /* 0x0000000202037824 */ /* 0x000fe400078e020b */
[----:B------:R-:W-:Y:S02]  /*4cd0*/  IMAD.SHL.U32 R18, R18, 0x40, RZ ;  /* 0x0000004012127824 */ /* 0x000fe400078e00ff */
[----:B------:R-:W-:Y:S02]  /*4ce0*/  IMAD.MOV.U32 R12, RZ, RZ, RZ ;  /* 0x000000ffff0c7224 */ /* 0x000fe400078e00ff */
[----:B------:R-:W-:Y:S02]  /*4cf0*/  IMAD.U32 R13, RZ, RZ, UR19 ;  /* 0x00000013ff0d7e24 */ /* 0x000fe4000f8e00ff */
[----:B------:R-:W-:Y:S02]  /*4d00*/  IMAD.MOV.U32 R2, RZ, RZ, R8 ;  /* 0x000000ffff027224 */ /* 0x000fe400078e0008 */
[----:B------:R-:W-:-:S02]  /*4d10*/  IMAD.MOV.U32 R4, RZ, RZ, R0 ;  /* 0x000000ffff047224 */ /* 0x000fc400078e0000 */
[----:B------:R-:W-:-:S07]  /*4d20*/  IMAD R6, R3, 0x18, RZ ;  /* 0x0000001803067824 */ /* 0x000fce00078e02ff */
.L_x_94:
[----:B------:R-:W0:Y:S01]  /*4d30*/  S2R R10, SR_CgaCtaId ;  /* 0x00000000000a7919 */ /* 0x000e220000008800 */
[----:B------:R-:W-:Y:S01]  /*4d40*/  MOV R3, 0x400 ;  /* 0x0000040000037802 */ /* 0x000fe20000000f00 */
[----:B------:R-:W1:Y:S03]  /*4d50*/  @!P3 LDC R5, c[0x0][0x500] ;  /* 0x00014000ff05bb82 */ /* 0x000e660000000800 */
[----:B0-----:R-:W-:Y:S02]  /*4d60*/  LEA R7, R10, R3, 0x18 ;  /* 0x000000030a077211 */ /* 0x001fe400078ec0ff */
[----:B------:R-:W-:-:S03]  /*4d70*/  SHF.L.U32 R3, R2, 0x1f, RZ ;  /* 0x0000001f02037819 */ /* 0x000fc600000006ff */
[----:B------:R-:W-:-:S04]  /*4d80*/  IMAD R10, R4, 0x8, R7 ;  /* 0x00000008040a7824 */ /* 0x000fc800078e0207 */
[----:B------:R-:W0:Y:S02]  /*4d90*/  SYNCS.PHASECHK.TRANS64.TRYWAIT P1, [R10+URZ+0x100], R3 ;  /* 0x000100030a0075a7 */ /* 0x000e24000802017f */
[----:B01----:R-:W-:Y:S05]  /*4da0*/  @!P1 BRA `(.L_x_91) ;  /* 0x0000001c00ac9947 */ /* 0x003fea0003800000 */
.L_x_141:
[----:B------:R-:W-:Y:S01]  /*4db0*/  UPRMT UR7, UR22, 0x9910, URZ ;  /* 0x0000991016077896 */ /* 0x000fe2000800003f */
[----:B------:R1:W-:Y:S03]  /*4dc0*/  @!P3 SYNCS.ARRIVE.TRANS64 RZ, [R10+URZ], R5 ;  /* 0x000000050affb9a7 */ /* 0x0003e6000800003f */
[----:B------:R-:W-:-:S06]  /*4dd0*/  UISETP.NE.AND UP0, UPT, UR7, 0x2, UPT ;  /* 0x000000020700788c */ /* 0x000fcc000bf05270 */
[----:B------:R-:W-:-:S13]  /*4de0*/  PLOP3.LUT P1, PT, PT, PT, UP0, 0x80, 0x0 ;  /* 0x000000000000781c */ /* 0x000fda0003f2f008 */
[----:B-1----:R-:W-:Y:S05]  /*4df0*/  @P1 BRA `(.L_x_92) ;  /* 0x0000000000041947 */ /* 0x002fea0003800000 */
[----:B------:R-:W-:Y:S01]  /*4e00*/  BPT.TRAP 0x1 ;  /* 0x000000040000795c */ /* 0x000fe20000300000 */
.L_x_92:
[----:B------:R-:W-:Y:S05]  /*4e10*/  @P0 BRA `(.L_x_93) ;  /* 0x0000000000040947 */ /* 0x000fea0003800000 */
[----:B------:R-:W-:Y:S01]  /*4e20*/  BPT.TRAP 0x1 ;  /* 0x000000040000795c */ /* 0x000fe20000300000 */
.L_x_93:
[----:B0-----:R-:W-:Y:S01]  /*4e30*/  IMAD R3, R4, 0x2, R11 ;  /* 0x0000000204037824 */ /* 0x001fe200078e020b */
[----:B------:R-:W-:Y:S01]  /*4e40*/  R2UR UR9, R10 ;  /* 0x000000000a0972ca */ /* 0x000fe200000e0000 */
[--C-:B------:R-:W-:Y:S01]  /*4e50*/  IMAD R5, R4, 0x1000, R7.reuse ;  /* 0x0000100004057824 */ /* 0x100fe200078e0207 */
[----:B------:R-:W-:Y:S01]  /*4e60*/  UIADD3 UR14, UP0, UR20, 0xf0, URZ ;  /* 0x000000f0140e7890 */ /* 0x000fe2000ff1e03f */
[----:B------:R-:W-:Y:S01]  /*4e70*/  IMAD R3, R3, 0x300, RZ ;  /* 0x0000030003037824 */ /* 0x000fe200078e02ff */
[----:B------:R-:W-:Y:S01]  /*4e80*/  R2UR UR11, R18 ;  /* 0x00000000120b72ca */ /* 0x000fe200000e0000 */
[----:B------:R-:W-:Y:S01]  /*4e90*/  VIADD R13, R13, 0xffffffff ;  /* 0xffffffff0d0d7836 */ /* 0x000fe20000000000 */
[----:B------:R-:W-:Y:S01]  /*4ea0*/  R2UR UR7, R5 ;  /* 0x00000000050772ca */ /* 0x000fe200000e0000 */
[----:B------:R-:W-:Y:S01]  /*4eb0*/  IMAD R3, R3, 0x2, R7 ;  /* 0x0000000203037824 */ /* 0x000fe200078e0207 */
[----:B------:R-:W-:Y:S01]  /*4ec0*/  R2UR UR10, R12 ;  /* 0x000000000c0a72ca */ /* 0x000fe200000e0000 */
[----:B------:R-:W-:Y:S01]  /*4ed0*/  UIADD3 UR24, UP1, UR20, 0x1f0, URZ ;  /* 0x000001f014187890 */ /* 0x000fe2000ff3e03f */
[----:B------:R-:W-:Y:S01]  /*4ee0*/  R2UR UR12, R19 ;  /* 0x00000000130c72ca */ /* 0x000fe200000e0000 */
[----:B------:R-:W-:Y:S01]  /*4ef0*/  UIADD3.X UR15, URZ, UR21, URZ, UP0, !UPT ;  /* 0x000000153f0f7290 */ /* 0x000fe200087fe43f */
[----:B------:R-:W-:Y:S01]  /*4f00*/  R2UR UR8, R3 ;  /* 0x00000000030872ca */ /* 0x000fe200000e0000 */
[----:B------:R-:W-:Y:S01]  /*4f10*/  VIADD R4, R4, 0x1 ;  /* 0x0000000104047836 */ /* 0x000fe20000000000 */
[----:B------:R-:W-:Y:S01]  /*4f20*/  R2UR UR18, R6 ;  /* 0x00000000061272ca */ /* 0x000fe200000e0000 */
[----:B------:R-:W-:Y:S01]  /*4f30*/  UIADD3.X UR25, URZ, UR21, URZ, UP1, !UPT ;  /* 0x000000153f197290 */ /* 0x000fe20008ffe43f */
[----:B------:R-:W-:Y:S01]  /*4f40*/  ISETP.GT.AND P2, PT, R13, 0x1, PT ;  /* 0x000000010d00780c */ /* 0x000fe20003f44270 */
[----:B------:R-:W-:Y:S01]  /*4f50*/  UMOV UR16, 0x0 ;  /* 0x0000000000107882 */ /* 0x000fe20000000000 */
[----:B------:R-:W-:Y:S01]  /*4f60*/  UMOV UR17, 0x10000000 ;  /* 0x1000000000117882 */ /* 0x000fe20000000000 */
[----:B------:R-:W-:Y:S01]  /*4f70*/  UIADD3 UR7, UR7, 0x300, URZ ;  /* 0x0000030007077890 */ /* 0x000fe2000fffe03f */
[----:B------:R-:W-:Y:S01]  /*4f80*/  ISETP.NE.AND P1, PT, R4, 0x20, PT ;  /* 0x000000200400780c */ /* 0x000fe20003f25270 */
[----:B------:R-:W-:Y:S01]  /*4f90*/  UMOV UR23, 0x30000 ;  /* 0x0003000000177882 */ /* 0x000fe20000000000 */
[----:B------:R-:W-:-:S02]  /*4fa0*/  VIADD R12, R12, 0x20 ;  /* 0x000000200c0c7836 */ /* 0x000fc40000000000 */
[----:B------:R-:W-:Y:S01]  /*4fb0*/  SEL R3, RZ, 0x1, P1 ;  /* 0x00000001ff037807 */ /* 0x000fe20000800000 */
[----:B------:R-:W-:Y:S01]  /*4fc0*/  UIADD3 UR13, UR8, 0x20300, URZ ;  /* 0x00020300080d7890 */ /* 0x000fe2000fffe03f */
[----:B------:R-:W-:Y:S02]  /*4fd0*/  SEL R4, R4, RZ, P1 ;  /* 0x000000ff04047207 */ /* 0x000fe40000800000 */
[----:B------:R-:W-:Y:S01]  /*4fe0*/  UMOV UR8, UR7 ;  /* 0x0000000700087c82 */ /* 0x000fe20008000000 */
[----:B------:R-:W-:Y:S01]  /*4ff0*/  LOP3.LUT R2, R2, R3, RZ, 0x3c, !PT ;  /* 0x0000000302027212 */ /* 0x000fe200078e3cff */
[----:B------:R0:W-:Y:S02]  /*5000*/  UTMALDG.3D [UR8], [UR14], desc[UR16] ;  /* 0x000010080e0075b4 */ /* 0x0001e40008011000 */
[----:B0-----:R-:W-:Y:S01]  /*5010*/  UMOV UR8, UR13 ;  /* 0x0000000d00087c82 */ /* 0x001fe20008000000 */
[----:B------:R-:W-:Y:S02]  /*5020*/  UMOV UR11, UR18 ;  /* 0x00000012000b7c82 */ /* 0x000fe40008000000 */
[----:B------:R0:W-:Y:S02]  /*5030*/  UTMALDG.3D.MULTICAST [UR8], [UR24], UR23, desc[UR16] ;  /* 0x00001008180073b4 */ /* 0x0001e40008011817 */
[----:B0-----:R-:W-:Y:S05]  /*5040*/  @P2 BRA `(.L_x_94) ;  /* 0xfffffffc00382947 */ /* 0x001fea000383ffff */
.L_x_90:
[----:B------:R-:W-:Y:S05]  /*5050*/  BSYNC B1 ;  /* 0x0000000000017941 */ /* 0x000fea0003800000 */
.L_x_89:
[----:B------:R-:W-:Y:S01]  /*5060*/  LOP3.LUT P4, RZ, R9, 0xff, RZ, 0xc0, !PT ;  /* 0x000000ff09ff7812 */ /* 0x000fe2000788c0ff */
[----:B------:R-:W-:Y:S01]  /*5070*/  VIADD R0, R0, UR39 ;  /* 0x0000002700007c36 */ /* 0x000fe20008000000 */
[----:B------:R-:W-:Y:S01]  /*5080*/  ULDC.64 UR8, c[0x0][0x650] ;  /* 0x0001940000087ab9 */ /* 0x000fe20000000a00 */
[----:B------:R-:W-:Y:S01]  /*5090*/  BSSY B1, `(.L_x_95) ;  /* 0x000006f000017945 */ /* 0x000fe20003800000 */
[----:B------:R-:W-:Y:S01]  /*50a0*/  IMAD.MOV.U32 R18, RZ, RZ, -0x1 ;  /* 0xffffffffff127424 */ /* 0x000fe200078e00ff */
[----:B------:R-:W-:Y:S01]  /*50b0*/  PRMT R9, RZ, 0x7610, R9 ;  /* 0x00007610ff097816 */ /* 0x000fe20000000009 */
[----:B------:R-:W-:Y:S01]  /*50c0*/  IMAD.MOV.U32 R19, RZ, RZ, -0x1 ;  /* 0xffffffffff137424 */ /* 0x000fe200078e00ff */
[C---:B------:R-:W-:Y:S02]  /*50d0*/  ISETP.GT.U32.AND P1, PT, R0.reuse, 0x1f, PT ;  /* 0x0000001f0000780c */ /* 0x040fe40003f24070 */
[----:B------:R-:W-:Y:S02]  /*50e0*/  SHF.R.U32.HI R2, RZ, 0x5, R0 ;  /* 0x00000005ff027819 */ /* 0x000fe40000011600 */
[----:B------:R-:W-:-:S02]  /*50f0*/  LOP3.LUT R0, R0, 0x1f, RZ, 0xc0, !PT ;  /* 0x0000001f00007812 */ /* 0x000fc400078ec0ff */
[----:B------:R-:W0:Y:S01]  /*5100*/  @P4 S2R R4, SR_CgaCtaId ;  /* 0x0000000000044919 */ /* 0x000e220000008800 */
[----:B------:R-:W-:Y:S02]  /*5110*/  @P4 MOV R3, 0x400 ;  /* 0x0000040000034802 */ /* 0x000fe40000000f00 */
[----:B------:R-:W-:-:S04]  /*5120*/  LOP3.LUT R2, R2, 0x1, RZ, 0xc0, !PT ;  /* 0x0000000102027812 */ /* 0x000fc800078ec0ff */
[----:B------:R-:W-:Y:S02]  /*5130*/  ISETP.NE.U32.AND P2, PT, R2, 0x1, PT ;  /* 0x000000010200780c */ /* 0x000fe40003f45070 */
[----:B0-----:R-:W-:Y:S01]  /*5140*/  @P4 LEA R3, R4, R3, 0x18 ;  /* 0x0000000304034211 */ /* 0x001fe200078ec0ff */
[----:B------:R-:W-:-:S03]  /*5150*/  IMAD.U32 R4, RZ, RZ, UR39 ;  /* 0x00000027ff047e24 */ /* 0x000fc6000f8e00ff */
[----:B------:R0:W-:Y:S01]  /*5160*/  @P4 SYNCS.ARRIVE.TRANS64.A1T0 RZ, [R3+URZ+0x238], RZ ;  /* 0x000238ff03ff49a7 */ /* 0x0001e2000810003f */
[----:B------:R-:W-:Y:S02]  /*5170*/  IADD3 R16, P4, R16, UR54, RZ ;  /* 0x0000003610107c10 */ /* 0x000fe4000ff9e0ff */
[----:B------:R-:W-:Y:S02]  /*5180*/  ISETP.LT.U32.AND P1, PT, R4, 0x20, P1 ;  /* 0x000000200400780c */ /* 0x000fe40000f21070 */
[----:B------:R-:W-:Y:S02]  /*5190*/  IADD3.X R17, R17, UR37, RZ, P4, !PT ;  /* 0x0000002511117c10 */ /* 0x000fe4000a7fe4ff */
[----:B------:R-:W-:Y:S02]  /*51a0*/  ISETP.GE.U32.AND P4, PT, R16, UR8, PT ;  /* 0x0000000810007c0c */ /* 0x000fe4000bf86070 */
[----:B0-----:R-:W-:Y:S02]  /*51b0*/  SEL R3, RZ, 0x1, !P1 ;  /* 0x00000001ff037807 */ /* 0x001fe40004800000 */
[----:B------:R-:W-:-:S02]  /*51c0*/  ISETP.GE.U32.AND.EX P1, PT, R17, UR9, PT, P4 ;  /* 0x0000000911007c0c */ /* 0x000fc4000bf26140 */
[----:B------:R-:W-:-:S04]  /*51d0*/  ISETP.GT.U32.AND P2, PT, R4, 0x1f, !P2 ;  /* 0x0000001f0400780c */ /* 0x000fc80005744070 */
[----:B------:R-:W-:-:S04]  /*51e0*/  SEL R2, RZ, 0x1, !P2 ;  /* 0x00000001ff027807 */ /* 0x000fc80005000000 */
[--C-:B------:R-:W-:Y:S01]  /*51f0*/  LOP3.LUT R8, R2, R8, R3.reuse, 0x96, !PT ;  /* 0x0000000802087212 */ /* 0x100fe200078e9603 */
[----:B------:R-:W-:Y:S01]  /*5200*/  IMAD.MOV.U32 R2, RZ, RZ, -0x1 ;  /* 0xffffffffff027424 */ /* 0x000fe200078e00ff */
[----:B------:R-:W-:Y:S01]  /*5210*/  PRMT R3, RZ, 0x7610, R3 ;  /* 0x00007610ff037816 */ /* 0x000fe20000000003 */
[----:B------:R-:W-:Y:S06]  /*5220*/  @P1 BRA `(.L_x_96) ;  /* 0x0000000400541947 */ /* 0x000fec0003800000 */
[----:B------:R-:W0:Y:S01]  /*5230*/  S2UR UR7, SR_CTAID.X ;  /* 0x00000000000779c3 */ /* 0x000e220000002500 */
[----:B------:R-:W-:Y:S01]  /*5240*/  ULDC.64 UR8, c[0x0][0x628] ;  /* 0x00018a0000087ab9 */ /* 0x000fe20000000a00 */
[----:B------:R-:W-:Y:S01]  /*5250*/  ULDC UR10, c[0x0][0x150] ;  /* 0x00005400000a7ab9 */ /* 0x000fe20000000800 */
[----:B------:R-:W-:Y:S01]  /*5260*/  ISETP.NE.U32.AND P1, PT, RZ, UR8, PT ;  /* 0x00000008ff007c0c */ /* 0x000fe2000bf25070 */
[----:B------:R-:W-:Y:S01]  /*5270*/  ULDC UR11, c[0x0][0x630] ;  /* 0x00018c00000b7ab9 */ /* 0x000fe20000000800 */
[----:B------:R-:W-:Y:S01]  /*5280*/  ULDC UR13, c[0x0][0x154] ;  /* 0x00005500000d7ab9 */ /* 0x000fe20000000800 */
[----:B------:R-:W-:Y:S01]  /*5290*/  IMAD.MOV.U32 R2, RZ, RZ, R16 ;  /* 0x000000ffff027224 */ /* 0x000fe200078e0010 */
[----:B------:R-:W-:Y:S01]  /*52a0*/  ISETP.NE.AND.EX P1, PT, RZ, UR9, PT, P1 ;  /* 0x00000009ff007c0c */ /* 0x000fe2000bf25310 */
[----:B------:R-:W1:Y:S01]  /*52b0*/  S2UR UR12, SR_CTAID.Y ;  /* 0x00000000000c79c3 */ /* 0x000e620000002600 */
[----:B0-----:R-:W-:-:S05]  /*52c0*/  I2FP.F32.U32 R3, UR7 ;  /* 0x0000000700037c45 */ /* 0x001fca0008201000 */
[----:B------:R-:W-:Y:S01]  /*52d0*/  FMUL R10, R3, UR10 ;  /* 0x0000000a030a7c20 */ /* 0x000fe20008400000 */
[----:B------:R-:W-:-:S05]  /*52e0*/  IMAD.MOV.U32 R3, RZ, RZ, R17 ;  /* 0x000000ffff037224 */ /* 0x000fca00078e0011 */
[----:B------:R-:W-:Y:S05]  /*52f0*/  @!P1 BRA `(.L_x_97) ;  /* 0x0000000000289947 */ /* 0x000fea0003800000 */
[----:B------:R-:W-:Y:S02]  /*5300*/  ULDC UR10, c[0x0][0x634] ;  /* 0x00018d00000a7ab9 */ /* 0x000fe40000000800 */
[----:B------:R-:W-:-:S05]  /*5310*/  IADD3 R7, P1, R16, UR10, RZ ;  /* 0x0000000a10077c10 */ /* 0x000fca000ff3e0ff */
[----:B------:R-:W-:-:S04]  /*5320*/  IMAD.X R13, RZ, RZ, R17, P1 ;  /* 0x000000ffff0d7224 */ /* 0x000fc800008e0611 */
[----:B------:R-:W-:-:S04]  /*5330*/  IMAD.WIDE.U32 R4, R13, UR8, RZ ;  /* 0x000000080d047c25 */ /* 0x000fc8000f8e00ff */
[----:B------:R-:W-:-:S04]  /*5340*/  IMAD.WIDE.U32 R4, P1, R7, UR9, R4 ;  /* 0x0000000907047c25 */ /* 0x000fc8000f820004 */
[----:B------:R-:W-:-:S04]  /*5350*/  IMAD.WIDE.U32 R6, R7, UR8, RZ ;  /* 0x0000000807067c25 */ /* 0x000fc8000f8e00ff */
[----:B------:R-:W-:Y:S01]  /*5360*/  IMAD.X R3, RZ, RZ, RZ, P1 ;  /* 0x000000ffff037224 */ /* 0x000fe200008e06ff */
[----:B------:R-:W-:Y:S01]  /*5370*/  IADD3 RZ, P1, R7, R4, RZ ;  /* 0x0000000407ff7210 */ /* 0x000fe20007f3e0ff */
[----:B------:R-:W-:-:S04]  /*5380*/  IMAD.MOV.U32 R2, RZ, RZ, R5 ;  /* 0x000000ffff027224 */ /* 0x000fc800078e0005 */
[----:B------:R-:W-:-:S08]  /*5390*/  IMAD.WIDE.U32.X R2, R13, UR9, R2, P1 ;  /* 0x000000090d027c25 */ /* 0x000fd000088e0402 */
.L_x_97:
[--C-:B------:R-:W-:Y:S01]  /*53a0*/  SHF.R.U64 R19, R2, UR11, R3.reuse ;  /* 0x0000000b02137c19 */ /* 0x100fe20008001203 */
[----:B------:R-:W0:Y:S01]  /*53b0*/  F2I.U32.TRUNC.NTZ R10, R10 ;  /* 0x0000000a000a7305 */ /* 0x000e22000020f000 */
[----:B------:R-:W-:Y:S01]  /*53c0*/  SHF.R.U32.HI R2, RZ, UR11, R3 ;  /* 0x0000000bff027c19 */ /* 0x000fe20008011603 */
[----:B------:R-:W-:Y:S01]  /*53d0*/  ULDC.64 UR8, c[0x0][0x620] ;  /* 0x0001880000087ab9 */ /* 0x000fe20000000a00 */
[----:B------:R-:W-:Y:S01]  /*53e0*/  IADD3 R5, P1, RZ, -R19, RZ ;  /* 0x80000013ff057210 */ /* 0x000fe20007f3e0ff */
[----:B------:R-:W-:Y:S01]  /*53f0*/  ULDC.64 UR14, c[0x0][0x640] ;  /* 0x00019000000e7ab9 */ /* 0x000fe20000000a00 */
[----:B-1----:R-:W-:Y:S01]  /*5400*/  I2FP.F32.U32 R4, UR12 ;  /* 0x0000000c00047c45 */ /* 0x002fe20008201000 */
[----:B------:R-:W-:Y:S02]  /*5410*/  ULDC UR11, c[0x0][0x658] ;  /* 0x00019600000b7ab9 */ /* 0x000fe40000000800 */
[----:B------:R-:W-:Y:S01]  /*5420*/  IMAD.X R2, RZ, RZ, ~R2, P1 ;  /* 0x000000ffff027224 */ /* 0x000fe200008e0e02 */
[----:B------:R-:W-:Y:S01]  /*5430*/  ISETP.NE.U32.AND P1, PT, RZ, UR14, PT ;  /* 0x0000000eff007c0c */ /* 0x000fe2000bf25070 */
[----:B------:R-:W-:Y:S01]  /*5440*/  FMUL R6, R4, UR13 ;  /* 0x0000000d04067c20 */ /* 0x000fe20008400000 */
[----:B------:R-:W-:Y:S01]  /*5450*/  ULDC UR13, c[0x0][0x648] ;  /* 0x00019200000d7ab9 */ /* 0x000fe20000000800 */
[----:B------:R-:W-:Y:S01]  /*5460*/  IMAD R4, R2, UR8, RZ ;  /* 0x0000000802047c24 */ /* 0x000fe2000f8e02ff */
[----:B------:R-:W-:Y:S01]  /*5470*/  ISETP.NE.AND.EX P1, PT, RZ, UR15, PT, P1 ;  /* 0x0000000fff007c0c */ /* 0x000fe2000bf25310 */
[C---:B------:R-:W-:Y:S01]  /*5480*/  IMAD.WIDE.U32 R2, R5.reuse, UR8, R16 ;  /* 0x0000000805027c25 */ /* 0x040fe2000f8e0010 */
[----:B0-----:R-:W-:Y:S01]  /*5490*/  R2UR UR8, R10 ;  /* 0x000000000a0872ca */ /* 0x001fe200000e0000 */
[----:B------:R-:W0:Y:S01]  /*54a0*/  F2I.U32.TRUNC.NTZ R6, R6 ;  /* 0x0000000600067305 */ /* 0x000e22000020f000 */
[----:B------:R-:W1:Y:S01]  /*54b0*/  LDC R10, c[0x0][0x610] ;  /* 0x00018400ff0a7b82 */ /* 0x000e620000000800 */
[----:B------:R-:W-:Y:S01]  /*54c0*/  IMAD R5, R5, UR9, R4 ;  /* 0x0000000905057c24 */ /* 0x000fe2000f8e0204 */
[----:B------:R-:W-:-:S03]  /*54d0*/  ULDC UR9, c[0x0][0x618] ;  /* 0x0001860000097ab9 */ /* 0x000fc60000000800 */
[----:B------:R-:W-:-:S05]  /*54e0*/  IMAD.IADD R3, R3, 0x1, R5 ;  /* 0x0000000103037824 */ /* 0x000fca00078e0205 */
[--C-:B------:R-:W-:Y:S02]  /*54f0*/  SHF.R.U64 R12, R2, UR9, R3.reuse ;  /* 0x00000009020c7c19 */ /* 0x100fe40008001203 */
[----:B------:R-:W-:Y:S01]  /*5500*/  SHF.R.U32.HI R3, RZ, UR9, R3 ;  /* 0x00000009ff037c19 */ /* 0x000fe20008011603 */
[----:B------:R-:W-:Y:S01]  /*5510*/  ULDC UR9, c[0x0][0x608] ;  /* 0x0001820000097ab9 */ /* 0x000fe20000000800 */
[----:B0-----:R-:W-:Y:S02]  /*5520*/  R2UR UR10, R6 ;  /* 0x00000000060a72ca */ /* 0x001fe400000e0000 */
[--C-:B------:R-:W-:Y:S02]  /*5530*/  SHF.R.U64 R14, R12, UR9, R3.reuse ;  /* 0x000000090c0e7c19 */ /* 0x100fe40008001203 */
[----:B------:R-:W-:Y:S01]  /*5540*/  SHF.R.U32.HI R3, RZ, UR9, R3 ;  /* 0x00000009ff037c19 */ /* 0x000fe20008011603 */
[----:B------:R-:W-:-:S03]  /*5550*/  UIADD3 UR9, -UR8, URZ, URZ ;  /* 0x0000003f08097290 */ /* 0x000fc6000fffe13f */
[--C-:B------:R-:W-:Y:S01]  /*5560*/  SHF.R.U64 R15, R14, UR11, R3.reuse ;  /* 0x0000000b0e0f7c19 */ /* 0x100fe20008001203 */
[----:B------:R-:W-:Y:S01]  /*5570*/  ULDC UR8, c[0x0][0x144] ;  /* 0x0000510000087ab9 */ /* 0x000fe20000000800 */
[----:B------:R-:W-:-:S03]  /*5580*/  SHF.R.U32.HI R3, RZ, UR11, R3 ;  /* 0x0000000bff037c19 */ /* 0x000fc60008011603 */
[----:B------:R-:W-:Y:S01]  /*5590*/  IMAD.MOV.U32 R2, RZ, RZ, R15 ;  /* 0x000000ffff027224 */ /* 0x000fe200078e000f */
[----:B------:R-:W-:Y:S06]  /*55a0*/  @!P1 BRA `(.L_x_98) ;  /* 0x0000000000289947 */ /* 0x000fec0003800000 */
        /* <DEDUP_REMOVED lines=10> */
.L_x_98:
[----:B------:R-:W-:Y:S01]  /*5650*/  UISETP.NE.AND UP0, UPT, UR38, URZ, UPT ;  /* 0x0000003f2600728c */ /* 0x000fe2000bf05270 */
[----:B------:R-:W-:Y:S01]  /*5660*/  SHF.R.U64 R3, R2, UR13, R3 ;  /* 0x0000000d02037c19 */ /* 0x000fe20008001203 */
[----:B------:R-:W-:Y:S01]  /*5670*/  UIADD3 UR10, -UR10, URZ, URZ ;  /* 0x0000003f0a0a7290 */ /* 0x000fe2000fffe13f */
[----:B------:R-:W-:Y:S01]  /*5680*/  LOP3.LUT R2, R14, UR6, RZ, 0xc0, !PT ;  /* 0x000000060e027c12 */ /* 0x000fe2000f8ec0ff */
[----:B------:R-:W-:Y:S01]  /*5690*/  UIMAD UR7, UR8, UR9, UR7 ;  /* 0x00000009080772a4 */ /* 0x000fe2000f8e0207 */
[----:B------:R-:W-:Y:S01]  /*56a0*/  LOP3.LUT R5, R12, UR4, RZ, 0xc0, !PT ;  /* 0x000000040c057c12 */ /* 0x000fe2000f8ec0ff */
[----:B------:R-:W-:Y:S01]  /*56b0*/  IMAD.MOV R4, RZ, RZ, -R3 ;  /* 0x000000ffff047224 */ /* 0x000fe200078e0a03 */
[----:B------:R-:W-:Y:S01]  /*56c0*/  ULDC UR8, c[0x0][0x148] ;  /* 0x0000520000087ab9 */ /* 0x000fe20000000800 */
[----:B------:R-:W-:Y:S01]  /*56d0*/  IMAD R3, R3, UR5, R2 ;  /* 0x0000000503037c24 */ /* 0x000fe2000f8e0202 */
[----:B------:R-:W-:Y:S02]  /*56e0*/  PLOP3.LUT P1, PT, PT, PT, UP0, 0x80, 0x0 ;  /* 0x000000000000781c */ /* 0x000fe40003f2f008 */
[----:B------:R-:W-:-:S03]  /*56f0*/  @UP0 UIMAD UR7, UR8, UR10, UR12 ;  /* 0x0000000a080702a4 */ /* 0x000fc6000f8e020c */
[----:B------:R-:W-:Y:S02]  /*5700*/  ULDC UR8, c[0x0][0x638] ;  /* 0x00018e0000087ab9 */ /* 0x000fe40000000800 */
[----:B------:R-:W-:Y:S02]  /*5710*/  IMAD R2, R4, UR8, R15 ;  /* 0x0000000804027c24 */ /* 0x000fe4000f8e020f */
[----:B-1----:R-:W-:Y:S01]  /*5720*/  IMAD R10, R3, R10, UR7 ;  /* 0x00000007030a7e24 */ /* 0x002fe2000f8e020a */
[----:B------:R-:W-:Y:S01]  /*5730*/  ULDC UR7, c[0x0][0x600] ;  /* 0x0001800000077ab9 */ /* 0x000fe20000000800 */
[----:B------:R-:W-:Y:S02]  /*5740*/  IMAD.MOV.U32 R3, RZ, RZ, 0x1 ;  /* 0x00000001ff037424 */ /* 0x000fe400078e00ff */
[----:B------:R-:W-:-:S05]  /*5750*/  IMAD R5, R2, UR7, R5 ;  /* 0x0000000702057c24 */ /* 0x000fca000f8e0205 */
[----:B------:R-:W-:Y:S02]  /*5760*/  SEL R2, R5, R10, !P1 ;  /* 0x0000000a05027207 */ /* 0x000fe40004800000 */
[----:B------:R-:W-:-:S07]  /*5770*/  SEL R18, R10, R5, !P1 ;  /* 0x000000050a127207 */ /* 0x000fce0004800000 */
.L_x_96:
[----:B------:R-:W-:Y:S05]  /*5780*/  BSYNC B1 ;  /* 0x0000000000017941 */ /* 0x000fea0003800000 */
.L_x_95:
[----:B------:R-:W-:-:S13]  /*5790*/  LOP3.LUT P1, RZ, R3, 0xff, RZ, 0xc0, !PT ;  /* 0x000000ff03ff7812 */ /* 0x000fda000782c0ff */
[----:B------:R-:W-:Y:S05]  /*57a0*/  @P1 BRA `(.L_x_99) ;  /* 0xfffffff400281947 */ /* 0x000fea000383ffff */
[----:B------:R-:W-:Y:S05]  /*57b0*/  BSYNC B0 ;  /* 0x0000000000007941 */ /* 0x000fea0003800000 */
.L_x_87:
[----:B------:R-:W-:-:S03]  /*57c0*/  UMOV UR7, 0xffffffff ;  /* 0xffffffff00077882 */ /* 0x000fc60000000000 */
[----:B------:R-:W-:Y:S05]  /*57d0*/  BRA.DIV UR7, `(.L_x_100) ;  /* 0x0000001607347947 */ /* 0x000fea000b800000 */
[----:B------:R-:W-:-:S13]  /*57e0*/  ELECT P6, URZ, PT ;  /* 0x00000000003f782f */ /* 0x000fda00038c0000 */
.L_x_144:
[----:B------:R-:W-:Y:S04]  /*57f0*/  BSSY B0, `(.L_x_101) ;  /* 0x0000128000007945 */ /* 0x000fe80003800000 */
[----:B------:R-:W-:Y:S05]  /*5800*/  @!P6 BRA `(.L_x_102) ;  /* 0x000000100098e947 */ /* 0x000fea0003800000 */
[----:B------:R-:W-:-:S04]  /*5810*/  ULOP3.LUT UR7, UR36, 0x2, URZ, 0xfc, !UPT ;  /* 0x0000000224077892 */ /* 0x000fc8000f8efc3f */
[----:B------:R-:W-:-:S06]  /*5820*/  UISETP.NE.AND UP0, UPT, UR7, 0x3, UPT ;  /* 0x000000030700788c */ /* 0x000fcc000bf05270 */
[----:B------:R-:W-:-:S13]  /*5830*/  PLOP3.LUT P0, PT, PT, PT, UP0, 0x80, 0x0 ;  /* 0x000000000000781c */ /* 0x000fda0003f0f008 */
[----:B------:R-:W-:Y:S05]  /*5840*/  @!P0 BRA `(.L_x_103) ;  /* 0x0000000000048947 */ /* 0x000fea0003800000 */
[----:B------:R-:W-:Y:S01]  /*5850*/  BPT.TRAP 0x1 ;  /* 0x000000040000795c */ /* 0x000fe20000300000 */
.L_x_103:
[----:B------:R-:W0:Y:S01]  /*5860*/  S2R R3, SR_CgaCtaId ;  /* 0x0000000000037919 */ /* 0x000e220000008800 */
[----:B------:R-:W-:-:S04]  /*5870*/  MOV R2, 0x400 ;  /* 0x0000040000027802 */ /* 0x000fc80000000f00 */
[----:B0-----:R-:W-:Y:S02]  /*5880*/  LEA R3, R3, R2, 0x18 ;  /* 0x0000000203037211 */ /* 0x001fe400078ec0ff */
[----:B------:R-:W-:-:S03]  /*5890*/  SHF.L.U32 R2, R8, 0x1f, RZ ;  /* 0x0000001f08027819 */ /* 0x000fc600000006ff */
[----:B------:R-:W-:-:S04]  /*58a0*/  VIADD R3, R3, 0x100 ;  /* 0x0000010003037836 */ /* 0x000fc80000000000 */
[C---:B------:R-:W-:Y:S02]  /*58b0*/  IMAD R7, R0.reuse, 0x8, R3 ;  /* 0x0000000800077824 */ /* 0x040fe400078e0203 */
[----:B------:R-:W-:Y:S02]  /*58c0*/  VIADD R0, R0, 0x1 ;  /* 0x0000000100007836 */ /* 0x000fe40000000000 */
[----:B------:R-:W0:Y:S03]  /*58d0*/  SYNCS.PHASECHK.TRANS64.TRYWAIT P0, [R7+URZ], R2 ;  /* 0x00000002070075a7 */ /* 0x000e26000800017f */
[----:B------:R-:W-:-:S04]  /*58e0*/  ISETP.NE.AND P1, PT, R0, 0x20, PT ;  /* 0x000000200000780c */ /* 0x000fc80003f25270 */
[----:B------:R-:W-:Y:S02]  /*58f0*/  SEL R5, RZ, 0x1, P1 ;  /* 0x00000001ff057807 */ /* 0x000fe40000800000 */
[----:B------:R-:W-:Y:S02]  /*5900*/  SEL R0, R0, RZ, P1 ;  /* 0x000000ff00007207 */ /* 0x000fe40000800000 */
[----:B------:R-:W-:-:S03]  /*5910*/  LOP3.LUT R5, R8, R5, RZ, 0x3c, !PT ;  /* 0x0000000508057212 */ /* 0x000fc600078e3cff */
[----:B------:R-:W-:Y:S01]  /*5920*/  IMAD R9, R0, 0x8, R3 ;  /* 0x0000000800097824 */ /* 0x000fe200078e0203 */
[----:B------:R-:W-:Y:S01]  /*5930*/  SHF.L.U32 R4, R5, 0x1f, RZ ;  /* 0x0000001f05047819 */ /* 0x000fe200000006ff */
[----:B0-----:R-:W-:Y:S06]  /*5940*/  @!P0 BRA `(.L_x_104) ;  /* 0x0000001000f88947 */ /* 0x001fec0003800000 */
.L_x_145:
[----:B------:R-:W1:Y:S01]  /*5950*/  SYNCS.PHASECHK.TRANS64.TRYWAIT P0, [R9+URZ], R4 ;  /* 0x00000004090075a7 */ /* 0x000e62000800017f */
[----:B------:R-:W-:-:S05]  /*5960*/  VIADD R0, R0, 0x1 ;  /* 0x0000000100007836 */ /* 0x000fca0000000000 */
[----:B------:R-:W-:-:S04]  /*5970*/  ISETP.NE.AND P1, PT, R0, 0x20, PT ;  /* 0x000000200000780c */ /* 0x000fc80003f25270 */
[----:B0-----:R-:W-:Y:S02]  /*5980*/  SEL R2, RZ, 0x1, P1 ;  /* 0x00000001ff027807 */ /* 0x001fe40000800000 */
[----:B------:R-:W-:Y:S02]  /*5990*/  SEL R0, R0, RZ, P1 ;  /* 0x000000ff00007207 */ /* 0x000fe40000800000 */
[----:B------:R-:W-:-:S03]  /*59a0*/  LOP3.LUT R7, R5, R2, RZ, 0x3c, !PT ;  /* 0x0000000205077212 */ /* 0x000fc600078e3cff */
[----:B------:R-:W-:Y:S01]  /*59b0*/  IMAD R6, R0, 0x8, R3 ;  /* 0x0000000800067824 */ /* 0x000fe200078e0203 */
[----:B------:R-:W-:Y:S01]  /*59c0*/  SHF.L.U32 R5, R7, 0x1f, RZ ;  /* 0x0000001f07057819 */ /* 0x000fe200000006ff */
[----:B-1----:R-:W-:Y:S06]  /*59d0*/  @!P0 BRA `(.L_x_105) ;  /* 0x0000001000e88947 */ /* 0x002fec0003800000 */
.L_x_146:
[----:B------:R-:W1:Y:S01]  /*59e0*/  SYNCS.PHASECHK.TRANS64.TRYWAIT P0, [R6+URZ], R5 ;  /* 0x00000005060075a7 */ /* 0x000e62000800017f */
[----:B------:R-:W-:-:S05]  /*59f0*/  VIADD R0, R0, 0x1 ;  /* 0x0000000100007836 */ /* 0x000fca0000000000 */
[----:B------:R-:W-:-:S04]  /*5a00*/  ISETP.NE.AND P1, PT, R0, 0x20, PT ;  /* 0x000000200000780c */ /* 0x000fc80003f25270 */
[----:B------:R-:W-:Y:S02]  /*5a10*/  SEL R2, RZ, 0x1, P1 ;  /* 0x00000001ff027807 */ /* 0x000fe40000800000 */
[----:B------:R-:W-:Y:S02]  /*5a20*/  SEL R0, R0, RZ, P1 ;  /* 0x000000ff00007207 */ /* 0x000fe40000800000 */
[----:B------:R-:W-:-:S03]  /*5a30*/  LOP3.LUT R7, R7, R2, RZ, 0x3c, !PT ;  /* 0x0000000207077212 */ /* 0x000fc600078e3cff */
[----:B0-----:R-:W-:Y:S01]  /*5a40*/  IMAD R9, R0, 0x8, R3 ;  /* 0x0000000800097824 */ /* 0x001fe200078e0203 */
[----:B------:R-:W-:Y:S01]  /*5a50*/  SHF.L.U32 R4, R7, 0x1f, RZ ;  /* 0x0000001f07047819 */ /* 0x000fe200000006ff */
[----:B-1----:R-:W-:Y:S06]  /*5a60*/  @!P0 BRA `(.L_x_106) ;  /* 0x0000001000d88947 */ /* 0x002fec0003800000 */
.L_x_147:
        /* <DEDUP_REMOVED lines=9> */
.L_x_148:
        /* <DEDUP_REMOVED lines=9> */
.L_x_149:
        /* <DEDUP_REMOVED lines=9> */
.L_x_150:
        /* <DEDUP_REMOVED lines=9> */
.L_x_151:
        /* <DEDUP_REMOVED lines=9> */
.L_x_152:
        /* <DEDUP_REMOVED lines=9> */
.L_x_153:
        /* <DEDUP_REMOVED lines=9> */
.L_x_154:
        /* <DEDUP_REMOVED lines=9> */
.L_x_155:
        /* <DEDUP_REMOVED lines=9> */
.L_x_156:
        /* <DEDUP_REMOVED lines=9> */
.L_x_157:
        /* <DEDUP_REMOVED lines=9> */
.L_x_158:
        /* <DEDUP_REMOVED lines=9> */
.L_x_159:
        /* <DEDUP_REMOVED lines=9> */
.L_x_160:
        /* <DEDUP_REMOVED lines=9> */
.L_x_161:
        /* <DEDUP_REMOVED lines=9> */
.L_x_162:
        /* <DEDUP_REMOVED lines=9> */
.L_x_163:
        /* <DEDUP_REMOVED lines=9> */
.L_x_164:
        /* <DEDUP_REMOVED lines=9> */
.L_x_165:
        /* <DEDUP_REMOVED lines=9> */
.L_x_166:
        /* <DEDUP_REMOVED lines=9> */
.L_x_167:
        /* <DEDUP_REMOVED lines=9> */
.L_x_168:
        /* <DEDUP_REMOVED lines=9> */
.L_x_169:
        /* <DEDUP_REMOVED lines=9> */
.L_x_170:
        /* <DEDUP_REMOVED lines=9> */
.L_x_171:
        /* <DEDUP_REMOVED lines=9> */
.L_x_172:
        /* <DEDUP_REMOVED lines=9> */
.L_x_173:
        /* <DEDUP_REMOVED lines=9> */
.L_x_174:
[----:B------:R-:W1:Y:S01]  /*69a0*/  SYNCS.PHASECHK.TRANS64.TRYWAIT P0, [R6+URZ], R5 ;  /* 0x00000005060075a7 */ /* 0x000e62000800017f */
[----:B------:R-:W-:-:S05]  /*69b0*/  VIADD R0, R0, 0x1 ;  /* 0x0000000100007836 */ /* 0x000fca0000000000 */
[----:B------:R-:W-:-:S04]  /*69c0*/  ISETP.NE.AND P1, PT, R0, 0x20, PT ;  /* 0x000000200000780c */ /* 0x000fc80003f25270 */
[----:B------:R-:W-:Y:S02]  /*69d0*/  SEL R2, RZ, 0x1, P1 ;  /* 0x00000001ff027807 */ /* 0x000fe40000800000 */
[----:B------:R-:W-:Y:S02]  /*69e0*/  SEL R0, R0, RZ, P1 ;  /* 0x000000ff00007207 */ /* 0x000fe40000800000 */
[----:B------:R-:W-:Y:S01]  /*69f0*/  LOP3.LUT R2, R7, R2, RZ, 0x3c, !PT ;  /* 0x0000000207027212 */ /* 0x000fe200078e3cff */
[----:B-1----:R-:W-:Y:S06]  /*6a00*/  @!P0 BRA `(.L_x_134) ;  /* 0x0000000c00208947 */ /* 0x002fec0003800000 */
.L_x_175:
[----:B------:R-:W-:Y:S01]  /*6a10*/  IMAD R3, R0, 0x8, R3 ;  /* 0x0000000800037824 */ /* 0x000fe200078e0203 */
[----:B------:R-:W-:-:S07]  /*6a20*/  SHF.L.U32 R0, R2, 0x1f, RZ ;  /* 0x0000001f02007819 */ /* 0x000fce00000006ff */
.L_x_135:
[----:B--2---:R2:W3:Y:S02]  /*6a30*/  SYNCS.PHASECHK.TRANS64.TRYWAIT P0, [R3+URZ], R0 ;  /* 0x00000000030075a7 */ /* 0x0044e4000800017f */
[----:B---3--:R-:W-:Y:S05]  /*6a40*/  @!P0 NANOSLEEP.SYNCS 0x989680 ;  /* 0x009896800000895d */ /* 0x008fea0003900000 */
[----:B------:R-:W3:Y:S02]  /*6a50*/  @!P0 SYNCS.PHASECHK.TRANS64 P0, [R3+URZ], R0 ;  /* 0x00000000030085a7 */ /* 0x000ee4000800007f */
[----:B---3--:R-:W-:Y:S05]  /*6a60*/  @!P0 BRA `(.L_x_135) ;  /* 0xfffffffc00f08947 */ /* 0x008fea000383ffff */
.L_x_102:
[----:B------:R-:W-:Y:S05]  /*6a70*/  BSYNC B0 ;  /* 0x0000000000007941 */ /* 0x000fea0003800000 */
.L_x_101:
[----:B------:R-:W-:Y:S05]  /*6a80*/  EXIT ;  /* 0x000000000000794d */ /* 0x000fea0003800000 */
.L_x_19:
[----:B0-----:R0:W1:Y:S02]  /*6a90*/  SYNCS.PHASECHK.TRANS64.TRYWAIT P0, [R57+URZ+-0x8], R0 ;  /* 0xfffff800390075a7 */ /* 0x001064000800017f */
[----:B-1----:R-:W-:Y:S05]  /*6aa0*/  @!P0 NANOSLEEP.SYNCS 0x989680 ;  /* 0x009896800000895d */ /* 0x002fea0003900000 */
[----:B------:R-:W1:Y:S02]  /*6ab0*/  @!P0 SYNCS.PHASECHK.TRANS64 P0, [R57+URZ+-0x8], R0 ;  /* 0xfffff800390085a7 */ /* 0x000e64000800007f */
[----:B-1----:R-:W-:Y:S05]  /*6ac0*/  @!P0 BRA `(.L_x_19) ;  /* 0xfffffffc00f08947 */ /* 0x002fea000383ffff */
[----:B------:R-:W-:Y:S05]  /*6ad0*/  BRA `(.L_x_136) ;  /* 0xffffffb000787947 */ /* 0x000fea000383ffff */
.L_x_24:
[----:B-1----:R1:W2:Y:S02]  /*6ae0*/  SYNCS.PHASECHK.TRANS64.TRYWAIT P1, [R3+URZ], R0 ;  /* 0x00000000030075a7 */ /* 0x0022a4000802017f */
[----:B--2---:R-:W-:Y:S05]  /*6af0*/  @!P1 NANOSLEEP.SYNCS 0x989680 ;  /* 0x009896800000995d */ /* 0x004fea0003900000 */
[----:B------:R-:W2:Y:S02]  /*6b00*/  @!P1 SYNCS.PHASECHK.TRANS64 P1, [R3+URZ], R0 ;  /* 0x00000000030095a7 */ /* 0x000ea4000802007f */
[----:B--2---:R-:W-:Y:S05]  /*6b10*/  @!P1 BRA `(.L_x_24) ;  /* 0xfffffffc00f09947 */ /* 0x004fea000383ffff */
[----:B------:R-:W-:Y:S05]  /*6b20*/  BRA `(.L_x_23) ;  /* 0xffffffb000e87947 */ /* 0x000fea000383ffff */
.L_x_29:
[----:B-1----:R-:W-:-:S04]  /*6b30*/  IMAD.U32 R5, RZ, RZ, UR4 ;  /* 0x00000004ff057e24 */ /* 0x002fc8000f8e00ff */
[----:B------:R1:W2:Y:S03]  /*6b40*/  SYNCS.PHASECHK.TRANS64.TRYWAIT P1, [R5+URZ], R4 ;  /* 0x00000004050075a7 */ /* 0x0002a6000802017f */
[----:B--2---:R-:W-:Y:S05]  /*6b50*/  @!P1 NANOSLEEP.SYNCS 0x989680 ;  /* 0x009896800000995d */ /* 0x004fea0003900000 */
[----:B------:R-:W2:Y:S02]  /*6b60*/  @!P1 SYNCS.PHASECHK.TRANS64 P1, [R5+URZ], R4 ;  /* 0x00000004050095a7 */ /* 0x000ea4000802007f */
[----:B--2---:R-:W-:Y:S05]  /*6b70*/  @!P1 BRA `(.L_x_29) ;  /* 0xfffffffc00ec9947 */ /* 0x004fea000383ffff */
[----:B------:R-:W-:Y:S05]  /*6b80*/  BRA `(.L_x_28) ;  /* 0xffffffb400c87947 */ /* 0x000fea000383ffff */
.L_x_35:
[----:B0-----:R0:W1:Y:S02]  /*6b90*/  SYNCS.PHASECHK.TRANS64.TRYWAIT P0, [R57+URZ+0x8], R0 ;  /* 0x00000800390075a7 */ /* 0x001064000800017f */
[----:B-1----:R-:W-:Y:S05]  /*6ba0*/  @!P0 NANOSLEEP.SYNCS 0x989680 ;  /* 0x009896800000895d */ /* 0x002fea0003900000 */
[----:B------:R-:W1:Y:S02]  /*6bb0*/  @!P0 SYNCS.PHASECHK.TRANS64 P0, [R57+URZ+0x8], R0 ;  /* 0x00000800390085a7 */ /* 0x000e64000800007f */
[----:B-1----:R-:W-:Y:S05]  /*6bc0*/  @!P0 BRA `(.L_x_35) ;  /* 0xfffffffc00f08947 */ /* 0x002fea000383ffff */
[----:B------:R-:W-:Y:S05]  /*6bd0*/  BRA `(.L_x_137) ;  /* 0xffffffbc000c7947 */ /* 0x000fea000383ffff */
.L_x_88:
[----:B------:R-:W-:Y:S01]  /*6be0*/  BSSY B1, `(.L_x_138) ;  /* 0x0000006000017945 */ /* 0x000fe20003800000 */
[----:B------:R-:W-:-:S07]  /*6bf0*/  IMAD.MOV.U32 R15, RZ, RZ, -0x1 ;  /* 0xffffffffff0f7424 */ /* 0x000fce00078e00ff */
[----:B-----5:R-:W-:Y:S05]  /*6c00*/  WARPSYNC.COLLECTIVE R15, `(.L_x_139) ;  /* 0x000000000f0c7348 */ /* 0x020fea0003c00000 */
[----:B------:R-:W-:Y:S02]  /*6c10*/  ELECT P6, UR62, PT ;  /* 0x00000000003e782f */ /* 0x000fe400038c0000 */
[----:B------:R-:W-:Y:S01]  /*6c20*/  MOV R14, UR62 ;  /* 0x0000003e000e7c02 */ /* 0x000fe20008000f00 */
[----:B-----5:R-:W-:Y:S10]  /*6c30*/  ENDCOLLECTIVE ;  /* 0x000000000000791b */ /* 0x020ff40003800000 */
.L_x_139:
[----:B------:R-:W-:Y:S05]  /*6c40*/  BSYNC B1 ;  /* 0x0000000000017941 */ /* 0x000fea0003800000 */
.L_x_138:
[----:B------:R-:W-:Y:S05]  /*6c50*/  BRA `(.L_x_140) ;  /* 0xffffffe000087947 */ /* 0x000fea000383ffff */
.L_x_91:
[----:B0-----:R0:W1:Y:S02]  /*6c60*/  SYNCS.PHASECHK.TRANS64.TRYWAIT P1, [R10+URZ+0x100], R3 ;  /* 0x000100030a0075a7 */ /* 0x001064000802017f */
[----:B-1----:R-:W-:Y:S05]  /*6c70*/  @!P1 NANOSLEEP.SYNCS 0x989680 ;  /* 0x009896800000995d */ /* 0x002fea0003900000 */
[----:B------:R-:W1:Y:S02]  /*6c80*/  @!P1 SYNCS.PHASECHK.TRANS64 P1, [R10+URZ+0x100], R3 ;  /* 0x000100030a0095a7 */ /* 0x000e64000802007f */
[----:B-1----:R-:W-:Y:S05]  /*6c90*/  @!P1 BRA `(.L_x_91) ;  /* 0xfffffffc00f09947 */ /* 0x002fea000383ffff */
[----:B------:R-:W-:Y:S05]  /*6ca0*/  BRA `(.L_x_141) ;  /* 0xffffffe000407947 */ /* 0x000fea000383ffff */
.L_x_100:
[----:B------:R-:W-:Y:S01]  /*6cb0*/  BSSY B0, `(.L_x_142) ;  /* 0x0000006000007945 */ /* 0x000fe20003800000 */
[----:B------:R-:W-:-:S07]  /*6cc0*/  IMAD.MOV.U32 R15, RZ, RZ, -0x1 ;  /* 0xffffffffff0f7424 */ /* 0x000fce00078e00ff */
[----:B-----5:R-:W-:Y:S05]  /*6cd0*/  WARPSYNC.COLLECTIVE R15, `(.L_x_143) ;  /* 0x000000000f0c7348 */ /* 0x020fea0003c00000 */
[----:B------:R-:W-:Y:S02]  /*6ce0*/  ELECT P6, UR62, PT ;  /* 0x00000000003e782f */ /* 0x000fe400038c0000 */
[----:B------:R-:W-:Y:S01]  /*6cf0*/  MOV R14, UR62 ;  /* 0x0000003e000e7c02 */ /* 0x000fe20008000f00 */
[----:B-----5:R-:W-:Y:S10]  /*6d00*/  ENDCOLLECTIVE ;  /* 0x000000000000791b */ /* 0x020ff40003800000 */
.L_x_143:
[----:B------:R-:W-:Y:S05]  /*6d10*/  BSYNC B0 ;  /* 0x0000000000007941 */ /* 0x000fea0003800000 */
.L_x_142:
[----:B------:R-:W-:Y:S05]  /*6d20*/  BRA `(.L_x_144) ;  /* 0xffffffe800b07947 */ /* 0x000fea000383ffff */
.L_x_104:
[----:B0-----:R0:W1:Y:S02]  /*6d30*/  SYNCS.PHASECHK.TRANS64.TRYWAIT P0, [R7+URZ], R2 ;  /* 0x00000002070075a7 */ /* 0x001064000800017f */
[----:B-1----:R-:W-:Y:S05]  /*6d40*/  @!P0 NANOSLEEP.SYNCS 0x989680 ;  /* 0x009896800000895d */ /* 0x002fea0003900000 */
[----:B------:R-:W1:Y:S02]  /*6d50*/  @!P0 SYNCS.PHASECHK.TRANS64 P0, [R7+URZ], R2 ;  /* 0x00000002070085a7 */ /* 0x000e64000800007f */
[----:B-1----:R-:W-:Y:S05]  /*6d60*/  @!P0 BRA `(.L_x_104) ;  /* 0xfffffffc00f08947 */ /* 0x002fea000383ffff */
[----:B------:R-:W-:Y:S05]  /*6d70*/  BRA `(.L_x_145) ;  /* 0xffffffe800f47947 */ /* 0x000fea000383ffff */
.L_x_105:
[----:B0-----:R0:W1:Y:S02]  /*6d80*/  SYNCS.PHASECHK.TRANS64.TRYWAIT P0, [R9+URZ], R4 ;  /* 0x00000004090075a7 */ /* 0x001064000800017f */
[----:B-1----:R-:W-:Y:S05]  /*6d90*/  @!P0 NANOSLEEP.SYNCS 0x989680 ;  /* 0x009896800000895d */ /* 0x002fea0003900000 */
[----:B------:R-:W1:Y:S02]  /*6da0*/  @!P0 SYNCS.PHASECHK.TRANS64 P0, [R9+URZ], R4 ;  /* 0x00000004090085a7 */ /* 0x000e64000800007f */
[----:B-1----:R-:W-:Y:S05]  /*6db0*/  @!P0 BRA `(.L_x_105) ;  /* 0xfffffffc00f08947 */ /* 0x002fea000383ffff */
[----:B------:R-:W-:Y:S05]  /*6dc0*/  BRA `(.L_x_146) ;  /* 0xffffffec00047947 */ /* 0x000fea000383ffff */
.L_x_106:
[----:B0-----:R0:W1:Y:S02]  /*6dd0*/  SYNCS.PHASECHK.TRANS64.TRYWAIT P0, [R6+URZ], R5 ;  /* 0x00000005060075a7 */ /* 0x001064000800017f */
[----:B-1----:R-:W-:Y:S05]  /*6de0*/  @!P0 NANOSLEEP.SYNCS 0x989680 ;  /* 0x009896800000895d */ /* 0x002fea0003900000 */
[----:B------:R-:W1:Y:S02]  /*6df0*/  @!P0 SYNCS.PHASECHK.TRANS64 P0, [R6+URZ], R5 ;  /* 0x00000005060085a7 */ /* 0x000e64000800007f */
[----:B-1----:R-:W-:Y:S05]  /*6e00*/  @!P0 BRA `(.L_x_106) ;  /* 0xfffffffc00f08947 */ /* 0x002fea000383ffff */
[----:B------:R-:W-:Y:S05]  /*6e10*/  BRA `(.L_x_147) ;  /* 0xffffffec00147947 */ /* 0x000fea000383ffff */
.L_x_107:
[----:B0-----:R0:W1:Y:S02]  /*6e20*/  SYNCS.PHASECHK.TRANS64.TRYWAIT P0, [R9+URZ], R4 ;  /* 0x00000004090075a7 */ /* 0x001064000800017f */
[----:B-1----:R-:W-:Y:S05]  /*6e30*/  @!P0 NANOSLEEP.SYNCS 0x989680 ;  /* 0x009896800000895d */ /* 0x002fea0003900000 */
[----:B------:R-:W1:Y:S02]  /*6e40*/  @!P0 SYNCS.PHASECHK.TRANS64 P0, [R9+URZ], R4 ;  /* 0x00000004090085a7 */ /* 0x000e64000800007f */
[----:B-1----:R-:W-:Y:S05]  /*6e50*/  @!P0 BRA `(.L_x_107) ;  /* 0xfffffffc00f08947 */ /* 0x002fea000383ffff */
[----:B------:R-:W-:Y:S05]  /*6e60*/  BRA `(.L_x_148) ;  /* 0xffffffec00247947 */ /* 0x000fea000383ffff */
.L_x_108:
[----:B0-----:R0:W1:Y:S02]  /*6e70*/  SYNCS.PHASECHK.TRANS64.TRYWAIT P0, [R6+URZ], R5 ;  /* 0x00000005060075a7 */ /* 0x001064000800017f */
[----:B-1----:R-:W-:Y:S05]  /*6e80*/  @!P0 NANOSLEEP.SYNCS 0x989680 ;  /* 0x009896800000895d */ /* 0x002fea0003900000 */
[----:B------:R-:W1:Y:S02]  /*6e90*/  @!P0 SYNCS.PHASECHK.TRANS64 P0, [R6+URZ], R5 ;  /* 0x00000005060085a7 */ /* 0x000e64000800007f */
[----:B-1----:R-:W-:Y:S05]  /*6ea0*/  @!P0 BRA `(.L_x_108) ;  /* 0xfffffffc00f08947 */ /* 0x002fea000383ffff */
[----:B------:R-:W-:Y:S05]  /*6eb0*/  BRA `(.L_x_149) ;  /* 0xffffffec00347947 */ /* 0x000fea000383ffff */
.L_x_109:
[----:B0-----:R0:W1:Y:S02]  /*6ec0*/  SYNCS.PHASECHK.TRANS64.TRYWAIT P0, [R9+URZ], R4 ;  /* 0x00000004090075a7 */ /* 0x001064000800017f */
[----:B-1----:R-:W-:Y:S05]  /*6ed0*/  @!P0 NANOSLEEP.SYNCS 0x989680 ;  /* 0x009896800000895d */ /* 0x002fea0003900000 */
[----:B------:R-:W1:Y:S02]  /*6ee0*/  @!P0 SYNCS.PHASECHK.TRANS64 P0, [R9+URZ], R4 ;  /* 0x00000004090085a7 */ /* 0x000e64000800007f */
[----:B-1----:R-:W-:Y:S05]  /*6ef0*/  @!P0 BRA `(.L_x_109) ;  /* 0xfffffffc00f08947 */ /* 0x002fea000383ffff */
[----:B------:R-:W-:Y:S05]  /*6f00*/  BRA `(.L_x_150) ;  /* 0xffffffec00447947 */ /* 0x000fea000383ffff */
.L_x_110:
[----:B0-----:R0:W1:Y:S02]  /*6f10*/  SYNCS.PHASECHK.TRANS64.TRYWAIT P0, [R6+URZ], R5 ;  /* 0x00000005060075a7 */ /* 0x001064000800017f */
[----:B-1----:R-:W-:Y:S05]  /*6f20*/  @!P0 NANOSLEEP.SYNCS 0x989680 ;  /* 0x009896800000895d */ /* 0x002fea0003900000 */
[----:B------:R-:W1:Y:S02]  /*6f30*/  @!P0 SYNCS.PHASECHK.TRANS64 P0, [R6+URZ], R5 ;  /* 0x00000005060085a7 */ /* 0x000e64000800007f */
[----:B-1----:R-:W-:Y:S05]  /*6f40*/  @!P0 BRA `(.L_x_110) ;  /* 0xfffffffc00f08947 */ /* 0x002fea000383ffff */
[----:B------:R-:W-:Y:S05]  /*6f50*/  BRA `(.L_x_151) ;  /* 0xffffffec00547947 */ /* 0x000fea000383ffff */
.L_x_111:
[----:B0-----:R0:W1:Y:S02]  /*6f60*/  SYNCS.PHASECHK.TRANS64.TRYWAIT P0, [R9+URZ], R4 ;  /* 0x00000004090075a7 */ /* 0x001064000800017f */
[----:B-1----:R-:W-:Y:S05]  /*6f70*/  @!P0 NANOSLEEP.SYNCS 0x989680 ;  /* 0x009896800000895d */ /* 0x002fea0003900000 */
[----:B------:R-:W1:Y:S02]  /*6f80*/  @!P0 SYNCS.PHASECHK.TRANS64 P0, [R9+URZ], R4 ;  /* 0x00000004090085a7 */ /* 0x000e64000800007f */
[----:B-1----:R-:W-:Y:S05]  /*6f90*/  @!P0 BRA `(.L_x_111) ;  /* 0xfffffffc00f08947 */ /* 0x002fea000383ffff */
[----:B------:R-:W-:Y:S05]  /*6fa0*/  BRA `(.L_x_152) ;  /* 0xffffffec00647947 */ /* 0x000fea000383ffff */
.L_x_112:
[----:B0-----:R0:W1:Y:S02]  /*6fb0*/  SYNCS.PHASECHK.TRANS64.TRYWAIT P0, [R6+URZ], R5 ;  /* 0x00000005060075a7 */ /* 0x001064000800017f */
[----:B-1----:R-:W-:Y:S05]  /*6fc0*/  @!P0 NANOSLEEP.SYNCS 0x989680 ;  /* 0x009896800000895d */ /* 0x002fea0003900000 */
[----:B------:R-:W1:Y:S02]  /*6fd0*/  @!P0 SYNCS.PHASECHK.TRANS64 P0, [R6+URZ], R5 ;  /* 0x00000005060085a7 */ /* 0x000e64000800007f */
[----:B-1----:R-:W-:Y:S05]  /*6fe0*/  @!P0 BRA `(.L_x_112) ;  /* 0xfffffffc00f08947 */ /* 0x002fea000383ffff */
[----:B------:R-:W-:Y:S05]  /*6ff0*/  BRA `(.L_x_153) ;  /* 0xffffffec00747947 */ /* 0x000fea000383ffff */
.L_x_113:
[----:B0-----:R0:W1:Y:S02]  /*7000*/  SYNCS.PHASECHK.TRANS64.TRYWAIT P0, [R9+URZ], R4 ;  /* 0x00000004090075a7 */ /* 0x001064000800017f */
[----:B-1----:R-:W-:Y:S05]  /*7010*/  @!P0 NANOSLEEP.SYNCS 0x989680 ;  /* 0x009896800000895d */ /* 0x002fea0003900000 */
[----:B------:R-:W1:Y:S02]  /*7020*/  @!P0 SYNCS.PHASECHK.TRANS64 P0, [R9+URZ], R4 ;  /* 0x00000004090085a7 */ /* 0x000e64000800007f */
[----:B-1----:R-:W-:Y:S05]  /*7030*/  @!P0 BRA `(.L_x_113) ;  /* 0xfffffffc00f08947 */ /* 0x002fea000383ffff */
[----:B------:R-:W-:Y:S05]  /*7040*/  BRA `(.L_x_154) ;  /* 0xffffffec00847947 */ /* 0x000fea000383ffff */
.L_x_114:
[----:B0-----:R0:W1:Y:S02]  /*7050*/  SYNCS.PHASECHK.TRANS64.TRYWAIT P0, [R6+URZ], R5 ;  /* 0x00000005060075a7 */ /* 0x001064000800017f */
[----:B-1----:R-:W-:Y:S05]  /*7060*/  @!P0 NANOSLEEP.SYNCS 0x989680 ;  /* 0x009896800000895d */ /* 0x002fea0003900000 */
[----:B------:R-:W1:Y:S02]  /*7070*/  @!P0 SYNCS.PHASECHK.TRANS64 P0, [R6+URZ], R5 ;  /* 0x00000005060085a7 */ /* 0x000e64000800007f */
[----:B-1----:R-:W-:Y:S05]  /*7080*/  @!P0 BRA `(.L_x_114) ;  /* 0xfffffffc00f08947 */ /* 0x002fea000383ffff */
[----:B------:R-:W-:Y:S05]  /*7090*/  BRA `(.L_x_155) ;  /* 0xffffffec00947947 */ /* 0x000fea000383ffff */
.L_x_115:
[----:B0-----:R0:W1:Y:S02]  /*70a0*/  SYNCS.PHASECHK.TRANS64.TRYWAIT P0, [R9+URZ], R4 ;  /* 0x00000004090075a7 */ /* 0x001064000800017f */
[----:B-1----:R-:W-:Y:S05]  /*70b0*/  @!P0 NANOSLEEP.SYNCS 0x989680 ;  /* 0x009896800000895d */ /* 0x002fea0003900000 */
[----:B------:R-:W1:Y:S02]  /*70c0*/  @!P0 SYNCS.PHASECHK.TRANS64 P0, [R9+URZ], R4 ;  /* 0x00000004090085a7 */ /* 0x000e64000800007f */
[----:B-1----:R-:W-:Y:S05]  /*70d0*/  @!P0 BRA `(.L_x_115) ;  /* 0xfffffffc00f08947 */ /* 0x002fea000383ffff */
[----:B------:R-:W-:Y:S05]  /*70e0*/  BRA `(.L_x_156) ;  /* 0xffffffec00a47947 */ /* 0x000fea000383ffff */
.L_x_116:
[----:B0-----:R0:W1:Y:S02]  /*70f0*/  SYNCS.PHASECHK.TRANS64.TRYWAIT P0, [R6+URZ], R5 ;  /* 0x00000005060075a7 */ /* 0x001064000800017f */
[----:B-1----:R-:W-:Y:S05]  /*7100*/  @!P0 NANOSLEEP.SYNCS 0x989680 ;  /* 0x009896800000895d */ /* 0x002fea0003900000 */
[----:B------:R-:W1:Y:S02]  /*7110*/  @!P0 SYNCS.PHASECHK.TRANS64 P0, [R6+URZ], R5 ;  /* 0x00000005060085a7 */ /* 0x000e64000800007f */
[----:B-1----:R-:W-:Y:S05]  /*7120*/  @!P0 BRA `(.L_x_116) ;  /* 0xfffffffc00f08947 */ /* 0x002fea000383ffff */
[----:B------:R-:W-:Y:S05]  /*7130*/  BRA `(.L_x_157) ;  /* 0xffffffec00b47947 */ /* 0x000fea000383ffff */
.L_x_117:
[----:B0-----:R0:W1:Y:S02]  /*7140*/  SYNCS.PHASECHK.TRANS64.TRYWAIT P0, [R9+URZ], R4 ;  /* 0x00000004090075a7 */ /* 0x001064000800017f */
[----:B-1----:R-:W-:Y:S05]  /*7150*/  @!P0 NANOSLEEP.SYNCS 0x989680 ;  /* 0x009896800000895d */ /* 0x002fea0003900000 */
[----:B------:R-:W1:Y:S02]  /*7160*/  @!P0 SYNCS.PHASECHK.TRANS64 P0, [R9+URZ], R4 ;  /* 0x00000004090085a7 */ /* 0x000e64000800007f */
[----:B-1----:R-:W-:Y:S05]  /*7170*/  @!P0 BRA `(.L_x_117) ;  /* 0xfffffffc00f08947 */ /* 0x002fea000383ffff */
[----:B------:R-:W-:Y:S05]  /*7180*/  BRA `(.L_x_158) ;  /* 0xffffffec00c47947 */ /* 0x000fea000383ffff */
.L_x_118:
[----:B0-----:R0:W1:Y:S02]  /*7190*/  SYNCS.PHASECHK.TRANS64.TRYWAIT P0, [R6+URZ], R5 ;  /* 0x00000005060075a7 */ /* 0x001064000800017f */
[----:B-1----:R-:W-:Y:S05]  /*71a0*/  @!P0 NANOSLEEP.SYNCS 0x989680 ;  /* 0x009896800000895d */ /* 0x002fea0003900000 */
[----:B------:R-:W1:Y:S02]  /*71b0*/  @!P0 SYNCS.PHASECHK.TRANS64 P0, [R6+URZ], R5 ;  /* 0x00000005060085a7 */ /* 0x000e64000800007f */
[----:B-1----:R-:W-:Y:S05]  /*71c0*/  @!P0 BRA `(.L_x_118) ;  /* 0xfffffffc00f08947 */ /* 0x002fea000383ffff */
[----:B------:R-:W-:Y:S05]  /*71d0*/  BRA `(.L_x_159) ;  /* 0xffffffec00d47947 */ /* 0x000fea000383ffff */
.L_x_119:
[----:B0-----:R0:W1:Y:S02]  /*71e0*/  SYNCS.PHASECHK.TRANS64.TRYWAIT P0, [R9+URZ], R4 ;  /* 0x00000004090075a7 */ /* 0x001064000800017f */
[----:B-1----:R-:W-:Y:S05]  /*71f0*/  @!P0 NANOSLEEP.SYNCS 0x989680 ;  /* 0x009896800000895d */ /* 0x002fea0003900000 */
[----:B------:R-:W1:Y:S02]  /*7200*/  @!P0 SYNCS.PHASECHK.TRANS64 P0, [R9+URZ], R4 ;  /* 0x00000004090085a7 */ /* 0x000e64000800007f */
[----:B-1----:R-:W-:Y:S05]  /*7210*/  @!P0 BRA `(.L_x_119) ;  /* 0xfffffffc00f08947 */ /* 0x002fea000383ffff */
[----:B------:R-:W-:Y:S05]  /*7220*/  BRA `(.L_x_160) ;  /* 0xffffffec00e47947 */ /* 0x000fea000383ffff */
.L_x_120:
[----:B0-----:R0:W1:Y:S02]  /*7230*/  SYNCS.PHASECHK.TRANS64.TRYWAIT P0, [R6+URZ], R5 ;  /* 0x00000005060075a7 */ /* 0x001064000800017f */
[----:B-1----:R-:W-:Y:S05]  /*7240*/  @!P0 NANOSLEEP.SYNCS 0x989680 ;  /* 0x009896800000895d */ /* 0x002fea0003900000 */
[----:B------:R-:W1:Y:S02]  /*7250*/  @!P0 SYNCS.PHASECHK.TRANS64 P0, [R6+URZ], R5 ;  /* 0x00000005060085a7 */ /* 0x000e64000800007f */
[----:B-1----:R-:W-:Y:S05]  /*7260*/  @!P0 BRA `(.L_x_120) ;  /* 0xfffffffc00f08947 */ /* 0x002fea000383ffff */
[----:B------:R-:W-:Y:S05]  /*7270*/  BRA `(.L_x_161) ;  /* 0xffffffec00f47947 */ /* 0x000fea000383ffff */
.L_x_121:
[----:B0-----:R0:W1:Y:S02]  /*7280*/  SYNCS.PHASECHK.TRANS64.TRYWAIT P0, [R9+URZ], R4 ;  /* 0x00000004090075a7 */ /* 0x001064000800017f */
[----:B-1----:R-:W-:Y:S05]  /*7290*/  @!P0 NANOSLEEP.SYNCS 0x989680 ;  /* 0x009896800000895d */ /* 0x002fea0003900000 */
[----:B------:R-:W1:Y:S02]  /*72a0*/  @!P0 SYNCS.PHASECHK.TRANS64 P0, [R9+URZ], R4 ;  /* 0x00000004090085a7 */ /* 0x000e64000800007f */
[----:B-1----:R-:W-:Y:S05]  /*72b0*/  @!P0 BRA `(.L_x_121) ;  /* 0xfffffffc00f08947 */ /* 0x002fea000383ffff */
[----:B------:R-:W-:Y:S05]  /*72c0*/  BRA `(.L_x_162) ;  /* 0xfffffff000047947 */ /* 0x000fea000383ffff */
.L_x_122:
[----:B0-----:R0:W1:Y:S02]  /*72d0*/  SYNCS.PHASECHK.TRANS64.TRYWAIT P0, [R6+URZ], R5 ;  /* 0x00000005060075a7 */ /* 0x001064000800017f */
[----:B-1----:R-:W-:Y:S05]  /*72e0*/  @!P0 NANOSLEEP.SYNCS 0x989680 ;  /* 0x009896800000895d */ /* 0x002fea0003900000 */
[----:B------:R-:W1:Y:S02]  /*72f0*/  @!P0 SYNCS.PHASECHK.TRANS64 P0, [R6+URZ], R5 ;  /* 0x00000005060085a7 */ /* 0x000e64000800007f */
[----:B-1----:R-:W-:Y:S05]  /*7300*/  @!P0 BRA `(.L_x_122) ;  /* 0xfffffffc00f08947 */ /* 0x002fea000383ffff */
[----:B------:R-:W-:Y:S05]  /*7310*/  BRA `(.L_x_163) ;  /* 0xfffffff000147947 */ /* 0x000fea000383ffff */
.L_x_123:
[----:B0-----:R0:W1:Y:S02]  /*7320*/  SYNCS.PHASECHK.TRANS64.TRYWAIT P0, [R9+URZ], R4 ;  /* 0x00000004090075a7 */ /* 0x001064000800017f */
[----:B-1----:R-:W-:Y:S05]  /*7330*/  @!P0 NANOSLEEP.SYNCS 0x989680 ;  /* 0x009896800000895d */ /* 0x002fea0003900000 */
[----:B------:R-:W1:Y:S02]  /*7340*/  @!P0 SYNCS.PHASECHK.TRANS64 P0, [R9+URZ], R4 ;  /* 0x00000004090085a7 */ /* 0x000e64000800007f */
[----:B-1----:R-:W-:Y:S05]  /*7350*/  @!P0 BRA `(.L_x_123) ;  /* 0xfffffffc00f08947 */ /* 0x002fea000383ffff */
[----:B------:R-:W-:Y:S05]  /*7360*/  BRA `(.L_x_164) ;  /* 0xfffffff000247947 */ /* 0x000fea000383ffff */
.L_x_124:
[----:B0-----:R0:W1:Y:S02]  /*7370*/  SYNCS.PHASECHK.TRANS64.TRYWAIT P0, [R6+URZ], R5 ;  /* 0x00000005060075a7 */ /* 0x001064000800017f */
[----:B-1----:R-:W-:Y:S05]  /*7380*/  @!P0 NANOSLEEP.SYNCS 0x989680 ;  /* 0x009896800000895d */ /* 0x002fea0003900000 */
[----:B------:R-:W1:Y:S02]  /*7390*/  @!P0 SYNCS.PHASECHK.TRANS64 P0, [R6+URZ], R5 ;  /* 0x00000005060085a7 */ /* 0x000e64000800007f */
[----:B-1----:R-:W-:Y:S05]  /*73a0*/  @!P0 BRA `(.L_x_124) ;  /* 0xfffffffc00f08947 */ /* 0x002fea000383ffff */
[----:B------:R-:W-:Y:S05]  /*73b0*/  BRA `(.L_x_165) ;  /* 0xfffffff000347947 */ /* 0x000fea000383ffff */
.L_x_125:
[----:B0-----:R0:W1:Y:S02]  /*73c0*/  SYNCS.PHASECHK.TRANS64.TRYWAIT P0, [R9+URZ], R4 ;  /* 0x00000004090075a7 */ /* 0x001064000800017f */
[----:B-1----:R-:W-:Y:S05]  /*73d0*/  @!P0 NANOSLEEP.SYNCS 0x989680 ;  /* 0x009896800000895d */ /* 0x002fea0003900000 */
[----:B------:R-:W1:Y:S02]  /*73e0*/  @!P0 SYNCS.PHASECHK.TRANS64 P0, [R9+URZ], R4 ;  /* 0x00000004090085a7 */ /* 0x000e64000800007f */
[----:B-1----:R-:W-:Y:S05]  /*73f0*/  @!P0 BRA `(.L_x_125) ;  /* 0xfffffffc00f08947 */ /* 0x002fea000383ffff */
[----:B------:R-:W-:Y:S05]  /*7400*/  BRA `(.L_x_166) ;  /* 0xfffffff000447947 */ /* 0x000fea000383ffff */
.L_x_126:
[----:B0-----:R0:W1:Y:S02]  /*7410*/  SYNCS.PHASECHK.TRANS64.TRYWAIT P0, [R6+URZ], R5 ;  /* 0x00000005060075a7 */ /* 0x001064000800017f */
[----:B-1----:R-:W-:Y:S05]  /*7420*/  @!P0 NANOSLEEP.SYNCS 0x989680 ;  /* 0x009896800000895d */ /* 0x002fea0003900000 */
[----:B------:R-:W1:Y:S02]  /*7430*/  @!P0 SYNCS.PHASECHK.TRANS64 P0, [R6+URZ], R5 ;  /* 0x00000005060085a7 */ /* 0x000e64000800007f */
[----:B-1----:R-:W-:Y:S05]  /*7440*/  @!P0 BRA `(.L_x_126) ;  /* 0xfffffffc00f08947 */ /* 0x002fea000383ffff */
[----:B------:R-:W-:Y:S05]  /*7450*/  BRA `(.L_x_167) ;  /* 0xfffffff000547947 */ /* 0x000fea000383ffff */
.L_x_127:
[----:B0-----:R0:W1:Y:S02]  /*7460*/  SYNCS.PHASECHK.TRANS64.TRYWAIT P0, [R9+URZ], R4 ;  /* 0x00000004090075a7 */ /* 0x001064000800017f */
[----:B-1----:R-:W-:Y:S05]  /*7470*/  @!P0 NANOSLEEP.SYNCS 0x989680 ;  /* 0x009896800000895d */ /* 0x002fea0003900000 */
[----:B------:R-:W1:Y:S02]  /*7480*/  @!P0 SYNCS.PHASECHK.TRANS64 P0, [R9+URZ], R4 ;  /* 0x00000004090085a7 */ /* 0x000e64000800007f */
[----:B-1----:R-:W-:Y:S05]  /*7490*/  @!P0 BRA `(.L_x_127) ;  /* 0xfffffffc00f08947 */ /* 0x002fea000383ffff */
[----:B------:R-:W-:Y:S05]  /*74a0*/  BRA `(.L_x_168) ;  /* 0xfffffff000647947 */ /* 0x000fea000383ffff */
.L_x_128:
[----:B0-----:R0:W1:Y:S02]  /*74b0*/  SYNCS.PHASECHK.TRANS64.TRYWAIT P0, [R6+URZ], R5 ;  /* 0x00000005060075a7 */ /* 0x001064000800017f */
[----:B-1----:R-:W-:Y:S05]  /*74c0*/  @!P0 NANOSLEEP.SYNCS 0x989680 ;  /* 0x009896800000895d */ /* 0x002fea0003900000 */
[----:B------:R-:W1:Y:S02]  /*74d0*/  @!P0 SYNCS.PHASECHK.TRANS64 P0, [R6+URZ], R5 ;  /* 0x00000005060085a7 */ /* 0x000e64000800007f */
[----:B-1----:R-:W-:Y:S05]  /*74e0*/  @!P0 BRA `(.L_x_128) ;  /* 0xfffffffc00f08947 */ /* 0x002fea000383ffff */
[----:B------:R-:W-:Y:S05]  /*74f0*/  BRA `(.L_x_169) ;  /* 0xfffffff000747947 */ /* 0x000fea000383ffff */
.L_x_129:
[----:B0-----:R0:W1:Y:S02]  /*7500*/  SYNCS.PHASECHK.TRANS64.TRYWAIT P0, [R9+URZ], R4 ;  /* 0x00000004090075a7 */ /* 0x001064000800017f */
[----:B-1----:R-:W-:Y:S05]  /*7510*/  @!P0 NANOSLEEP.SYNCS 0x989680 ;  /* 0x009896800000895d */ /* 0x002fea0003900000 */
[----:B------:R-:W1:Y:S02]  /*7520*/  @!P0 SYNCS.PHASECHK.TRANS64 P0, [R9+URZ], R4 ;  /* 0x00000004090085a7 */ /* 0x000e64000800007f */
[----:B-1----:R-:W-:Y:S05]  /*7530*/  @!P0 BRA `(.L_x_129) ;  /* 0xfffffffc00f08947 */ /* 0x002fea000383ffff */
[----:B------:R-:W-:Y:S05]  /*7540*/  BRA `(.L_x_170) ;  /* 0xfffffff000847947 */ /* 0x000fea000383ffff */
.L_x_130:
[----:B0-----:R0:W1:Y:S02]  /*7550*/  SYNCS.PHASECHK.TRANS64.TRYWAIT P0, [R6+URZ], R5 ;  /* 0x00000005060075a7 */ /* 0x001064000800017f */
[----:B-1----:R-:W-:Y:S05]  /*7560*/  @!P0 NANOSLEEP.SYNCS 0x989680 ;  /* 0x009896800000895d */ /* 0x002fea0003900000 */
[----:B------:R-:W1:Y:S02]  /*7570*/  @!P0 SYNCS.PHASECHK.TRANS64 P0, [R6+URZ], R5 ;  /* 0x00000005060085a7 */ /* 0x000e64000800007f */
[----:B-1----:R-:W-:Y:S05]  /*7580*/  @!P0 BRA `(.L_x_130) ;  /* 0xfffffffc00f08947 */ /* 0x002fea000383ffff */
[----:B------:R-:W-:Y:S05]  /*7590*/  BRA `(.L_x_171) ;  /* 0xfffffff000947947 */ /* 0x000fea000383ffff */
.L_x_131:
[----:B0-----:R0:W1:Y:S02]  /*75a0*/  SYNCS.PHASECHK.TRANS64.TRYWAIT P0, [R9+URZ], R4 ;  /* 0x00000004090075a7 */ /* 0x001064000800017f */
[----:B-1----:R-:W-:Y:S05]  /*75b0*/  @!P0 NANOSLEEP.SYNCS 0x989680 ;  /* 0x009896800000895d */ /* 0x002fea0003900000 */
[----:B------:R-:W1:Y:S02]  /*75c0*/  @!P0 SYNCS.PHASECHK.TRANS64 P0, [R9+URZ], R4 ;  /* 0x00000004090085a7 */ /* 0x000e64000800007f */
[----:B-1----:R-:W-:Y:S05]  /*75d0*/  @!P0 BRA `(.L_x_131) ;  /* 0xfffffffc00f08947 */ /* 0x002fea000383ffff */
[----:B------:R-:W-:Y:S05]  /*75e0*/  BRA `(.L_x_172) ;  /* 0xfffffff000a47947 */ /* 0x000fea000383ffff */
.L_x_132:
[----:B0-----:R0:W1:Y:S02]  /*75f0*/  SYNCS.PHASECHK.TRANS64.TRYWAIT P0, [R6+URZ], R5 ;  /* 0x00000005060075a7 */ /* 0x001064000800017f */
[----:B-1----:R-:W-:Y:S05]  /*7600*/  @!P0 NANOSLEEP.SYNCS 0x989680 ;  /* 0x009896800000895d */ /* 0x002fea0003900000 */
[----:B------:R-:W1:Y:S02]  /*7610*/  @!P0 SYNCS.PHASECHK.TRANS64 P0, [R6+URZ], R5 ;  /* 0x00000005060085a7 */ /* 0x000e64000800007f */
[----:B-1----:R-:W-:Y:S05]  /*7620*/  @!P0 BRA `(.L_x_132) ;  /* 0xfffffffc00f08947 */ /* 0x002fea000383ffff */
[----:B------:R-:W-:Y:S05]  /*7630*/  BRA `(.L_x_173) ;  /* 0xfffffff000b47947 */ /* 0x000fea000383ffff */
.L_x_133:
[----:B0-----:R0:W1:Y:S02]  /*7640*/  SYNCS.PHASECHK.TRANS64.TRYWAIT P0, [R9+URZ], R4 ;  /* 0x00000004090075a7 */ /* 0x001064000800017f */
[----:B-1----:R-:W-:Y:S05]  /*7650*/  @!P0 NANOSLEEP.SYNCS 0x989680 ;  /* 0x009896800000895d */ /* 0x002fea0003900000 */
[----:B------:R-:W1:Y:S02]  /*7660*/  @!P0 SYNCS.PHASECHK.TRANS64 P0, [R9+URZ], R4 ;  /* 0x00000004090085a7 */ /* 0x000e64000800007f */
[----:B-1----:R-:W-:Y:S05]  /*7670*/  @!P0 BRA `(.L_x_133) ;  /* 0xfffffffc00f08947 */ /* 0x002fea000383ffff */
[----:B------:R-:W-:Y:S05]  /*7680*/  BRA `(.L_x_174) ;  /* 0xfffffff000c47947 */ /* 0x000fea000383ffff */
.L_x_134:
[----:B-1----:R1:W2:Y:S02]  /*7690*/  SYNCS.PHASECHK.TRANS64.TRYWAIT P0, [R6+URZ], R5 ;  /* 0x00000005060075a7 */ /* 0x0022a4000800017f */
[----:B--2---:R-:W-:Y:S05]  /*76a0*/  @!P0 NANOSLEEP.SYNCS 0x989680 ;  /* 0x009896800000895d */ /* 0x004fea0003900000 */
[----:B------:R-:W2:Y:S02]  /*76b0*/  @!P0 SYNCS.PHASECHK.TRANS64 P0, [R6+URZ], R5 ;  /* 0x00000005060085a7 */ /* 0x000ea4000800007f */
[----:B--2---:R-:W-:Y:S05]  /*76c0*/  @!P0 BRA `(.L_x_134) ;  /* 0xfffffffc00f08947 */ /* 0x004fea000383ffff */
[----:B------:R-:W-:Y:S05]  /*76d0*/  BRA `(.L_x_175) ;  /* 0xfffffff000cc7947 */ /* 0x000fea000383ffff */
.L_x_176:
[----:B------:R-:W-:-:S00]  /*76e0*/  BRA `(.L_x_176) ;  /* 0xfffffffc00fc7947 */ /* 0x000fc0000383ffff */
[----:B------:R-:W-:-:S00]  /*76f0*/  NOP ;  /* 0x0000000000007918 */ /* 0x000fc00000000000 */
        /* <DEDUP_REMOVED lines=8> */
.L_x_177:


//--------------------- .nv.global.init           --------------------------
	.section	.nv.global.init,"aw",@progbits
.nv.global.init:
	.type		$str$22,@object
	.size		$str$22,($str$23 - $str$22)
$str$22:
        /*0000*/ 	.byte	0x6b, 0x5f, 0x74, 0x69, 0x6c, 0x65, 0x5f, 0x63, 0x6f, 0x75, 0x6e, 0x74, 0x20, 0x3e, 0x3d, 0x20
        /*0010*/ 	.byte	0x31, 0x00
	.type		$str$23,@object
	.size		$str$23,(__unnamed_1 - $str$23)
$str$23:
        /*0012*/ 	.byte	0x2f, 0x74, 0x6d, 0x70, 0x2f, 0x63, 0x75, 0x74, 0x6c, 0x61, 0x73, 0x73, 0x5f, 0x73, 0x77, 0x65
        /*0022*/ 	.byte	0x65, 0x70, 0x5f, 0x73, 0x72, 0x63, 0x2f, 0x69, 0x6e, 0x63, 0x6c, 0x75, 0x64, 0x65, 0x2f, 0x63
        /*0032*/ 	.byte	0x75, 0x74, 0x6c, 0x61, 0x73, 0x73, 0x2f, 0x67, 0x65, 0x6d, 0x6d, 0x2f, 0x63, 0x6f, 0x6c, 0x6c
        /*0042*/ 	.byte	0x65, 0x63, 0x74, 0x69, 0x76, 0x65, 0x2f, 0x73, 0x6d, 0x39, 0x30, 0x5f, 0x6d, 0x6d, 0x61, 0x5f
        /*0052*/ 	.byte	0x74, 0x6d, 0x61, 0x5f, 0x67, 0x6d, 0x6d, 0x61, 0x5f, 0x73, 0x73, 0x5f, 0x77, 0x61, 0x72, 0x70
        /*0062*/ 	.byte	0x73, 0x70, 0x65, 0x63, 0x69, 0x61, 0x6c, 0x69, 0x7a, 0x65, 0x64, 0x2e, 0x68, 0x70, 0x70, 0x00
	.type		__unnamed_1,@object
	.size		__unnamed_1,(.L_0 - __unnamed_1)
__unnamed_1:
        /*0072*/ 	.byte	0x76, 0x6f, 0x69, 0x64, 0x20, 0x63, 0x75, 0x74, 0x6c, 0x61, 0x73, 0x73, 0x3a, 0x3a, 0x67, 0x65
        /* <DEDUP_REMOVED lines=180> */
        /*0bc2*/ 	.byte	0x64, 0x65, 0x6e, 0x74, 0x69, 0x74, 0x79, 0x5d, 0x00
.L_0:


//--------------------- .nv.shared._ZN7cutlass13device_kernelINS_4gemm6kernel13GemmUniversalIN4cute5tupleIJiiiiEEENS1_10collective13CollectiveMmaINS1_34MainloopSm90TmaGmmaWarpSpecializedILi32ENS5_IJNS4_1CILi2EEENSA_ILi1EEESC_EEENS1_32KernelTmaWarpSpecializedPingpongEEENS5_IJNSA_ILi64EEENSA_ILi48EEENSA_ILi32EEEEEENS_10bfloat16_tENS5_IJlSC_lEEESK_SL_NS4_8TiledMMAINS4_8MMA_AtomIJNS4_4SM904GMMA27MMA_64x16x16_F32BF16BF16_SSILNSP_5MajorE0ELSR_0ELNSP_7ScaleInE1ELSS_1EEEEEENS4_6LayoutINS5_IJSC_SC_SC_EEENS5_IJNSA_ILi0EEESX_SX_EEEEENS5_IJNS4_10UnderscoreES10_S10_EEEEENS4_13SM90_TMA_LOADENS4_14ComposedLayoutINS4_7SwizzleILi2ELi4ELi3EEENS4_18smem_ptr_flag_bitsILi16EEENSV_INS5_IJNSA_ILi8EEESI_EEENS5_IJSI_SC_EEEEEEEvNS4_8identityENS4_23SM90_TMA_LOAD_MULTICASTES1D_vS1E_EENS_8epilogue10collective6detail29Sm90TmaWarpSpecializedAdapterINS1I_15DefaultEpilogueISK_SL_SL_NS1H_6thread17LinearCombinationISK_Li1EffLNS1M_9ScaleType4KindE0ELNS_15FloatRoundStyleE2ESK_EENS1_15EpilogueDefaultEEEEEvvEEEEvNT_6ParamsE --------------------------
	.section	.nv.shared._ZN7cutlass13device_kernelINS_4gemm6kernel13GemmUniversalIN4cute5tupleIJiiiiEEENS1_10collective13CollectiveMmaINS1_34MainloopSm90TmaGmmaWarpSpecializedILi32ENS5_IJNS4_1CILi2EEENSA_ILi1EEESC_EEENS1_32KernelTmaWarpSpecializedPingpongEEENS5_IJNSA_ILi64EEENSA_ILi48EEENSA_ILi32EEEEEENS_10bfloat16_tENS5_IJlSC_lEEESK_SL_NS4_8TiledMMAINS4_8MMA_AtomIJNS4_4SM904GMMA27MMA_64x16x16_F32BF16BF16_SSILNSP_5MajorE0ELSR_0ELNSP_7ScaleInE1ELSS_1EEEEEENS4_6LayoutINS5_IJSC_SC_SC_EEENS5_IJNSA_ILi0EEESX_SX_EEEEENS5_IJNS4_10UnderscoreES10_S10_EEEEENS4_13SM90_TMA_LOADENS4_14ComposedLayoutINS4_7SwizzleILi2ELi4ELi3EEENS4_18smem_ptr_flag_bitsILi16EEENSV_INS5_IJNSA_ILi8EEESI_EEENS5_IJSI_SC_EEEEEEEvNS4_8identityENS4_23SM90_TMA_LOAD_MULTICASTES1D_vS1E_EENS_8epilogue10collective6detail29Sm90TmaWarpSpecializedAdapterINS1I_15DefaultEpilogueISK_SL_SL_NS1H_6thread17LinearCombinationISK_Li1EffLNS1M_9ScaleType4KindE0ELNS_15FloatRoundStyleE2ESK_EENS1_15EpilogueDefaultEEEEEvvEEEEvNT_6ParamsE,"aw",@nobits
	.sectionflags	@""
	.align	16
	.zero		1024


//--------------------- .nv.shared.reserved.0     --------------------------
	.section	.nv.shared.reserved.0,"aw",@nobits
	.weak		__nv_reservedSMEM_offset_0_alias
	.size		__nv_reservedSMEM_offset_0_alias, 0, 0
	.other		__nv_reservedSMEM_offset_0_alias,@"STO_CUDA_RESERVED_SHARED STV_DEFAULT"
__nv_reservedSMEM_offset_0_alias:
	.zero		0


//--------------------- .nv.global                --------------------------
	.section	.nv.global,"aw",@nobits
.nv.global:
	.type		_ZN40_INTERNAL_e2f92eb0_4_k_cu_42ebeac0_100234cute1_E,@object
	.size		_ZN40_INTERNAL_e2f92eb0_4_k_cu_42ebeac0_100234cute1_E,(_ZN40_INTERNAL_e2f92eb0_4_k_cu_42ebeac0_100234cuda3std3__45__cpo6cbeginE - _ZN40_INTERNAL_e2f92eb0_4_k_cu_42ebeac0_100234cute1_E)
_ZN40_INTERNAL_e2f92eb0_4_k_cu_42ebeac0_100234cute1_E:
	.zero		1
	.type		_ZN40_INTERNAL_e2f92eb0_4_k_cu_42ebeac0_100234cuda3std3__45__cpo6cbeginE,@object
	.size		_ZN40_INTERNAL_e2f92eb0_4_k_cu_42ebeac0_100234cuda3std3__45__cpo6cbeginE,(_ZN40_INTERNAL_e2f92eb0_4_k_cu_42ebeac0_100234cuda3std3__48in_placeE - _ZN40_INTERNAL_e2f92eb0_4_k_cu_42ebeac0_100234cuda3std3__45__cpo6cbeginE)
_ZN40_INTERNAL_e2f92eb0_4_k_cu_42ebeac0_100234cuda3std3__45__cpo6cbeginE:
	.zero		1
	.type		_ZN40_INTERNAL_e2f92eb0_4_k_cu_42ebeac0_100234cuda3std3__48in_placeE,@object
	.size		_ZN40_INTERNAL_e2f92eb0_4_k_cu_42ebeac0_100234cuda3std3__48in_placeE,(_ZN40_INTERNAL_e2f92eb0_4_k_cu_42ebeac0_100234cuda3std6ranges3__45__cpo9iter_moveE - _ZN40_INTERNAL_e2f92eb0_4_k_cu_42ebeac0_100234cuda3std3__48in_placeE)
_ZN40_INTERNAL_e2f92eb0_4_k_cu_42ebeac0_100234cuda3std3__48in_placeE:
	.zero		1
	.type		_ZN40_INTERNAL_e2f92eb0_4_k_cu_42ebeac0_100234cuda3std6ranges3__45__cpo9iter_moveE,@object
	.size		_ZN40_INTERNAL_e2f92eb0_4_k_cu_42ebeac0_100234cuda3std6ranges3__45__cpo9iter_moveE,(_ZN40_INTERNAL_e2f92eb0_4_k_cu_42ebeac0_100234cuda3std3__45__cpo5beginE - _ZN40_INTERNAL_e2f92eb0_4_k_cu_42ebeac0_100234cuda3std6ranges3__45__cpo9iter_moveE)
_ZN40_INTERNAL_e2f92eb0_4_k_cu_42ebeac0_100234cuda3std6ranges3__45__cpo9iter_moveE:
	.zero		1
	.type		_ZN40_INTERNAL_e2f92eb0_4_k_cu_42ebeac0_100234cuda3std3__45__cpo5beginE,@object
	.size		_ZN40_INTERNAL_e2f92eb0_4_k_cu_42ebeac0_100234cuda3std3__45__cpo5beginE,(_ZN40_INTERNAL_e2f92eb0_4_k_cu_42ebeac0_100234cuda3std3__442_GLOBAL__N__e2f92eb0_4_k_cu_42ebeac0_100236ignoreE - _ZN40_INTERNAL_e2f92eb0_4_k_cu_42ebeac0_100234cuda3std3__45__cpo5beginE)
_ZN40_INTERNAL_e2f92eb0_4_k_cu_42ebeac0_100234cuda3std3__45__cpo5beginE:
	.zero		1
	.type		_ZN40_INTERNAL_e2f92eb0_4_k_cu_42ebeac0_100234cuda3std3__442_GLOBAL__N__e2f92eb0_4_k_cu_42ebeac0_100236ignoreE,@object
	.size		_ZN40_INTERNAL_e2f92eb0_4_k_cu_42ebeac0_100234cuda3std3__442_GLOBAL__N__e2f92eb0_4_k_cu_42ebeac0_100236ignoreE,(_ZN40_INTERNAL_e2f92eb0_4_k_cu_42ebeac0_100234cute7productE - _ZN40_INTERNAL_e2f92eb0_4_k_cu_42ebeac0_100234cuda3std3__442_GLOBAL__N__e2f92eb0_4_k_cu_42ebeac0_100236ignoreE)
_ZN40_INTERNAL_e2f92eb0_4_k_cu_42ebeac0_100234cuda3std3__442_GLOBAL__N__e2f92eb0_4_k_cu_42ebeac0_100236ignoreE:
	.zero		1
	.type		_ZN40_INTERNAL_e2f92eb0_4_k_cu_42ebeac0_100234cute7productE,@object
	.size		_ZN40_INTERNAL_e2f92eb0_4_k_cu_42ebeac0_100234cute7productE,(_ZN40_INTERNAL_e2f92eb0_4_k_cu_42ebeac0_100234cuda3std3__45__cpo3endE - _ZN40_INTERNAL_e2f92eb0_4_k_cu_42ebeac0_100234cute7productE)
_ZN40_INTERNAL_e2f92eb0_4_k_cu_42ebeac0_100234cute7productE:
	.zero		1
	.type		_ZN40_INTERNAL_e2f92eb0_4_k_cu_42ebeac0_100234cuda3std3__45__cpo3endE,@object
	.size		_ZN40_INTERNAL_e2f92eb0_4_k_cu_42ebeac0_100234cuda3std3__45__cpo3endE,(_ZN40_INTERNAL_e2f92eb0_4_k_cu_42ebeac0_100234cuda3std3__419piecewise_constructE - _ZN40_INTERNAL_e2f92eb0_4_k_cu_42ebeac0_100234cuda3std3__45__cpo3endE)
_ZN40_INTERNAL_e2f92eb0_4_k_cu_42ebeac0_100234cuda3std3__45__cpo3endE:
	.zero		1
	.type		_ZN40_INTERNAL_e2f92eb0_4_k_cu_42ebeac0_100234cuda3std3__419piecewise_constructE,@object
	.size		_ZN40_INTERNAL_e2f92eb0_4_k_cu_42ebeac0_100234cuda3std3__419piecewise_constructE,(_ZN40_INTERNAL_e2f92eb0_4_k_cu_42ebeac0_100234cuda3std3__45__cpo4cendE - _ZN40_INTERNAL_e2f92eb0_4_k_cu_42ebeac0_100234cuda3std3__419piecewise_constructE)
_ZN40_INTERNAL_e2f92eb0_4_k_cu_42ebeac0_100234cuda3std3__419piecewise_constructE:
	.zero		1
	.type		_ZN40_INTERNAL_e2f92eb0_4_k_cu_42ebeac0_100234cuda3std3__45__cpo4cendE,@object
	.size		_ZN40_INTERNAL_e2f92eb0_4_k_cu_42ebeac0_100234cuda3std3__45__cpo4cendE,(_ZN40_INTERNAL_e2f92eb0_4_k_cu_42ebeac0_100234cuda3std6ranges3__45__cpo4swapE - _ZN40_INTERNAL_e2f92eb0_4_k_cu_42ebeac0_100234cuda3std3__45__cpo4cendE)
_ZN40_INTERNAL_e2f92eb0_4_k_cu_42ebeac0_100234cuda3std3__45__cpo4cendE:
	.zero		1
	.type		_ZN40_INTERNAL_e2f92eb0_4_k_cu_42ebeac0_100234cuda3std6ranges3__45__cpo4swapE,@object
	.size		_ZN40_INTERNAL_e2f92eb0_4_k_cu_42ebeac0_100234cuda3std6ranges3__45__cpo4swapE,(.L_8 - _ZN40_INTERNAL_e2f92eb0_4_k_cu_42ebeac0_100234cuda3std6ranges3__45__cpo4swapE)
_ZN40_INTERNAL_e2f92eb0_4_k_cu_42ebeac0_100234cuda3std6ranges3__45__cpo4swapE:
	.zero		1
.L_8:


//--------------------- .nv.constant0._ZN7cutlass13device_kernelINS_4gemm6kernel13GemmUniversalIN4cute5tupleIJiiiiEEENS1_10collective13CollectiveMmaINS1_34MainloopSm90TmaGmmaWarpSpecializedILi32ENS5_IJNS4_1CILi2EEENSA_ILi1EEESC_EEENS1_32KernelTmaWarpSpecializedPingpongEEENS5_IJNSA_ILi64EEENSA_ILi48EEENSA_ILi32EEEEEENS_10bfloat16_tENS5_IJlSC_lEEESK_SL_NS4_8TiledMMAINS4_8MMA_AtomIJNS4_4SM904GMMA27MMA_64x16x16_F32BF16BF16_SSILNSP_5MajorE0ELSR_0ELNSP_7ScaleInE1ELSS_1EEEEEENS4_6LayoutINS5_IJSC_SC_SC_EEENS5_IJNSA_ILi0EEESX_SX_EEEEENS5_IJNS4_10UnderscoreES10_S10_EEEEENS4_13SM90_TMA_LOADENS4_14ComposedLayoutINS4_7SwizzleILi2ELi4ELi3EEENS4_18smem_ptr_flag_bitsILi16EEENSV_INS5_IJNSA_ILi8EEESI_EEENS5_IJSI_SC_EEEEEEEvNS4_8identityENS4_23SM90_TMA_LOAD_MULTICASTES1D_vS1E_EENS_8epilogue10collective6detail29Sm90TmaWarpSpecializedAdapterINS1I_15DefaultEpilogueISK_SL_SL_NS1H_6thread17LinearCombinationISK_Li1EffLNS1M_9ScaleType4KindE0ELNS_15FloatRoundStyleE2ESK_EENS1_15EpilogueDefaultEEEEEvvEEEEvNT_6ParamsE --------------------------
	.section	.nv.constant0._ZN7cutlass13device_kernelINS_4gemm6kernel13GemmUniversalIN4cute5tupleIJiiiiEEENS1_10collective13CollectiveMmaINS1_34MainloopSm90TmaGmmaWarpSpecializedILi32ENS5_IJNS4_1CILi2EEENSA_ILi1EEESC_EEENS1_32KernelTmaWarpSpecializedPingpongEEENS5_IJNSA_ILi64EEENSA_ILi48EEENSA_ILi32EEEEEENS_10bfloat16_tENS5_IJlSC_lEEESK_SL_NS4_8TiledMMAINS4_8MMA_AtomIJNS4_4SM904GMMA27MMA_64x16x16_F32BF16BF16_SSILNSP_5MajorE0ELSR_0ELNSP_7ScaleInE1ELSS_1EEEEEENS4_6LayoutINS5_IJSC_SC_SC_EEENS5_IJNSA_ILi0EEESX_SX_EEEEENS5_IJNS4_10UnderscoreES10_S10_EEEEENS4_13SM90_TMA_LOADENS4_14ComposedLayoutINS4_7SwizzleILi2ELi4ELi3EEENS4_18smem_ptr_flag_bitsILi16EEENSV_INS5_IJNSA_ILi8EEESI_EEENS5_IJSI_SC_EEEEEEEvNS4_8identityENS4_23SM90_TMA_LOAD_MULTICASTES1D_vS1E_EENS_8epilogue10collective6detail29Sm90TmaWarpSpecializedAdapterINS1I_15DefaultEpilogueISK_SL_SL_NS1H_6thread17LinearCombinationISK_Li1EffLNS1M_9ScaleType4KindE0ELNS_15FloatRoundStyleE2ESK_EENS1_15EpilogueDefaultEEEEEvvEEEEvNT_6ParamsE,"a",@progbits
	.sectionflags	@""
	.align	4
.nv.constant0._ZN7cutlass13device_kernelINS_4gemm6kernel13GemmUniversalIN4cute5tupleIJiiiiEEENS1_10collective13CollectiveMmaINS1_34MainloopSm90TmaGmmaWarpSpecializedILi32ENS5_IJNS4_1CILi2EEENSA_ILi1EEESC_EEENS1_32KernelTmaWarpSpecializedPingpongEEENS5_IJNSA_ILi64EEENSA_ILi48EEENSA_ILi32EEEEEENS_10bfloat16_tENS5_IJlSC_lEEESK_SL_NS4_8TiledMMAINS4_8MMA_AtomIJNS4_4SM904GMMA27MMA_64x16x16_F32BF16BF16_SSILNSP_5MajorE0ELSR_0ELNSP_7ScaleInE1ELSS_1EEEEEENS4_6LayoutINS5_IJSC_SC_SC_EEENS5_IJNSA_ILi0EEESX_SX_EEEEENS5_IJNS4_10UnderscoreES10_S10_EEEEENS4_13SM90_TMA_LOADENS4_14ComposedLayoutINS4_7SwizzleILi2ELi4ELi3EEENS4_18smem_ptr_flag_bitsILi16EEENSV_INS5_IJNSA_ILi8EEESI_EEENS5_IJSI_SC_EEEEEEEvNS4_8identityENS4_23SM90_TMA_LOAD_MULTICASTES1D_vS1E_EENS_8epilogue10collective6detail29Sm90TmaWarpSpecializedAdapterINS1I_15DefaultEpilogueISK_SL_SL_NS1H_6thread17LinearCombinationISK_Li1EffLNS1M_9ScaleType4KindE0ELNS_15FloatRoundStyleE2ESK_EENS1_15EpilogueDefaultEEEEEvvEEEEvNT_6ParamsE:
	.zero		1664


//--------------------- SYMBOLS --------------------------

	.type		.nv.reservedSmem.offset0,@object
	.size		.nv.reservedSmem.offset0,0x4
	.type		__assertfail,@function
